//
// Generated by NVIDIA NVVM Compiler
//
// Compiler Build ID: CL-36424714
// Cuda compilation tools, release 13.0, V13.0.88
// Based on NVVM 20.0.0
//

.version 9.0
.target sm_100
.address_size 64

	// .globl	_Z18copy_blocks_kernelPKvPvPKiS3_iiiimmmmmm

.visible .entry _Z18copy_blocks_kernelPKvPvPKiS3_iiiimmmmmm(
	.param .u64 .ptr .align 1 _Z18copy_blocks_kernelPKvPvPKiS3_iiiimmmmmm_param_0,
	.param .u64 .ptr .align 1 _Z18copy_blocks_kernelPKvPvPKiS3_iiiimmmmmm_param_1,
	.param .u64 .ptr .align 1 _Z18copy_blocks_kernelPKvPvPKiS3_iiiimmmmmm_param_2,
	.param .u64 .ptr .align 1 _Z18copy_blocks_kernelPKvPvPKiS3_iiiimmmmmm_param_3,
	.param .u32 _Z18copy_blocks_kernelPKvPvPKiS3_iiiimmmmmm_param_4,
	.param .u32 _Z18copy_blocks_kernelPKvPvPKiS3_iiiimmmmmm_param_5,
	.param .u32 _Z18copy_blocks_kernelPKvPvPKiS3_iiiimmmmmm_param_6,
	.param .u32 _Z18copy_blocks_kernelPKvPvPKiS3_iiiimmmmmm_param_7,
	.param .u64 _Z18copy_blocks_kernelPKvPvPKiS3_iiiimmmmmm_param_8,
	.param .u64 _Z18copy_blocks_kernelPKvPvPKiS3_iiiimmmmmm_param_9,
	.param .u64 _Z18copy_blocks_kernelPKvPvPKiS3_iiiimmmmmm_param_10,
	.param .u64 _Z18copy_blocks_kernelPKvPvPKiS3_iiiimmmmmm_param_11,
	.param .u64 _Z18copy_blocks_kernelPKvPvPKiS3_iiiimmmmmm_param_12,
	.param .u64 _Z18copy_blocks_kernelPKvPvPKiS3_iiiimmmmmm_param_13
)
{
	.reg .pred 	%p<74>;
	.reg .b16 	%rs<15>;
	.reg .b32 	%r<102>;
	.reg .b64 	%rd<340>;

	ld.param.u64 	%rd144, [_Z18copy_blocks_kernelPKvPvPKiS3_iiiimmmmmm_param_0];
	ld.param.u64 	%rd145, [_Z18copy_blocks_kernelPKvPvPKiS3_iiiimmmmmm_param_1];
	ld.param.u64 	%rd146, [_Z18copy_blocks_kernelPKvPvPKiS3_iiiimmmmmm_param_2];
	ld.param.u64 	%rd147, [_Z18copy_blocks_kernelPKvPvPKiS3_iiiimmmmmm_param_3];
	ld.param.u32 	%r18, [_Z18copy_blocks_kernelPKvPvPKiS3_iiiimmmmmm_param_4];
	ld.param.u32 	%r19, [_Z18copy_blocks_kernelPKvPvPKiS3_iiiimmmmmm_param_5];
	ld.param.u32 	%r21, [_Z18copy_blocks_kernelPKvPvPKiS3_iiiimmmmmm_param_6];
	ld.param.u32 	%r20, [_Z18copy_blocks_kernelPKvPvPKiS3_iiiimmmmmm_param_7];
	ld.param.u64 	%rd141, [_Z18copy_blocks_kernelPKvPvPKiS3_iiiimmmmmm_param_11];
	cvta.to.global.u64 	%rd1, %rd145;
	cvta.to.global.u64 	%rd2, %rd144;
	cvta.to.global.u64 	%rd3, %rd147;
	cvta.to.global.u64 	%rd4, %rd146;
	cvt.s64.s32 	%rd5, %r21;
	cvt.s64.s32 	%rd6, %r20;
	mul.wide.s32 	%rd148, %r20, %r21;
	add.s64 	%rd149, %rd148, 127;
	shr.u64 	%rd7, %rd149, 7;
	div.s32 	%r1, 128, %r20;
	mov.u32 	%r22, %ctaid.x;
	mov.u32 	%r23, %ntid.x;
	mov.u32 	%r24, %tid.x;
	mad.lo.s32 	%r25, %r22, %r23, %r24;
	shl.b32 	%r26, %r25, 2;
	cvt.s64.s32 	%rd8, %r26;
	mul.lo.s32 	%r27, %r19, %r18;
	cvt.s64.s32 	%rd150, %r27;
	mul.lo.s64 	%rd9, %rd7, %rd150;
	setp.le.u64 	%p1, %rd9, %rd8;
	@%p1 bra 	$L__BB0_94;
	cvt.s64.s32 	%rd10, %r18;
	mul.lo.s64 	%rd11, %rd7, %rd10;
	cvt.s64.s32 	%rd12, %r19;
	setp.eq.s32 	%p2, %r20, 2;
	@%p2 bra 	$L__BB0_8;
	setp.eq.s32 	%p3, %r20, 4;
	@%p3 bra 	$L__BB0_35;
	setp.ne.s32 	%p4, %r20, 8;
	@%p4 bra 	$L__BB0_73;
	mov.b32 	%r100, 0;
	cvt.u32.u64 	%r29, %rd11;
$L__BB0_5:
	cvt.u64.u32 	%rd151, %r100;
	add.s64 	%rd80, %rd151, %rd8;
	setp.ge.u64 	%p5, %rd80, %rd9;
	@%p5 bra 	$L__BB0_94;
	or.b64  	%rd152, %rd80, %rd11;
	and.b64  	%rd153, %rd152, -4294967296;
	setp.ne.s64 	%p6, %rd153, 0;
	@%p6 bra 	$L__BB0_56;
	cvt.u32.u64 	%r30, %rd80;
	div.u32 	%r31, %r30, %r29;
	mul.lo.s32 	%r32, %r31, %r29;
	sub.s32 	%r33, %r30, %r32;
	cvt.u64.u32 	%rd325, %r31;
	cvt.u64.u32 	%rd326, %r33;
	bra.uni 	$L__BB0_57;
$L__BB0_8:
	mov.b32 	%r98, 0;
	cvt.u32.u64 	%r64, %rd11;
$L__BB0_9:
	cvt.u64.u32 	%rd218, %r98;
	add.s64 	%rd13, %rd218, %rd8;
	setp.ge.u64 	%p37, %rd13, %rd9;
	@%p37 bra 	$L__BB0_94;
	or.b64  	%rd219, %rd13, %rd11;
	and.b64  	%rd220, %rd219, -4294967296;
	setp.ne.s64 	%p38, %rd220, 0;
	@%p38 bra 	$L__BB0_12;
	cvt.u32.u64 	%r65, %rd13;
	div.u32 	%r66, %r65, %r64;
	mul.lo.s32 	%r67, %r66, %r64;
	sub.s32 	%r68, %r65, %r67;
	cvt.u64.u32 	%rd309, %r66;
	cvt.u64.u32 	%rd310, %r68;
	bra.uni 	$L__BB0_13;
$L__BB0_12:
	div.u64 	%rd309, %rd13, %rd11;
	mul.lo.s64 	%rd221, %rd309, %rd11;
	sub.s64 	%rd310, %rd13, %rd221;
$L__BB0_13:
	or.b64  	%rd222, %rd310, %rd7;
	and.b64  	%rd223, %rd222, -4294967296;
	setp.ne.s64 	%p39, %rd223, 0;
	@%p39 bra 	$L__BB0_15;
	cvt.u32.u64 	%r69, %rd7;
	cvt.u32.u64 	%r70, %rd310;
	div.u32 	%r71, %r70, %r69;
	mul.lo.s32 	%r72, %r71, %r69;
	sub.s32 	%r73, %r70, %r72;
	cvt.u64.u32 	%rd311, %r71;
	cvt.u64.u32 	%rd312, %r73;
	bra.uni 	$L__BB0_16;
$L__BB0_15:
	div.u64 	%rd311, %rd310, %rd7;
	mul.lo.s64 	%rd224, %rd311, %rd7;
	sub.s64 	%rd312, %rd310, %rd224;
$L__BB0_16:
	setp.ge.u64 	%p40, %rd309, %rd12;
	setp.ge.u64 	%p41, %rd311, %rd10;
	or.pred  	%p42, %p40, %p41;
	@%p42 bra 	$L__BB0_34;
	shl.b64 	%rd225, %rd311, 2;
	add.s64 	%rd226, %rd4, %rd225;
	ld.global.u32 	%r3, [%rd226];
	add.s64 	%rd227, %rd3, %rd225;
	ld.global.u32 	%r4, [%rd227];
	shl.b64 	%rd26, %rd312, 7;
	or.b64  	%rd228, %rd26, %rd6;
	and.b64  	%rd229, %rd228, -4294967296;
	setp.ne.s64 	%p43, %rd229, 0;
	@%p43 bra 	$L__BB0_19;
	cvt.u32.u64 	%r74, %rd6;
	cvt.u32.u64 	%r75, %rd26;
	div.u32 	%r76, %r75, %r74;
	cvt.u64.u32 	%rd313, %r76;
	bra.uni 	$L__BB0_20;
$L__BB0_19:
	div.u64 	%rd313, %rd26, %rd6;
$L__BB0_20:
	ld.param.u64 	%rd307, [_Z18copy_blocks_kernelPKvPvPKiS3_iiiimmmmmm_param_13];
	ld.param.u64 	%rd303, [_Z18copy_blocks_kernelPKvPvPKiS3_iiiimmmmmm_param_12];
	ld.param.u64 	%rd299, [_Z18copy_blocks_kernelPKvPvPKiS3_iiiimmmmmm_param_10];
	ld.param.u64 	%rd295, [_Z18copy_blocks_kernelPKvPvPKiS3_iiiimmmmmm_param_9];
	ld.param.u64 	%rd291, [_Z18copy_blocks_kernelPKvPvPKiS3_iiiimmmmmm_param_8];
	mul.lo.s64 	%rd230, %rd6, %rd5;
	and.b64  	%rd231, %rd230, 127;
	setp.ne.s64 	%p44, %rd231, 0;
	mul.lo.s64 	%rd232, %rd309, %rd291;
	cvt.s64.s32 	%rd233, %r3;
	mad.lo.s64 	%rd234, %rd295, %rd233, %rd232;
	mad.lo.s64 	%rd30, %rd313, %rd299, %rd234;
	mul.lo.s64 	%rd235, %rd309, %rd141;
	cvt.s64.s32 	%rd236, %r4;
	mad.lo.s64 	%rd237, %rd303, %rd236, %rd235;
	mad.lo.s64 	%rd31, %rd313, %rd307, %rd237;
	add.s64 	%rd238, %rd7, -1;
	setp.eq.s64 	%p45, %rd312, %rd238;
	sub.s64 	%rd239, %rd5, %rd313;
	cvt.s64.s32 	%rd240, %r1;
	selp.b64 	%rd241, %rd239, %rd240, %p45;
	selp.b64 	%rd32, %rd241, %rd240, %p44;
	and.b64  	%rd242, %rd32, 1;
	setp.eq.b64 	%p46, %rd242, 1;
	not.pred 	%p47, %p46;
	@%p47 bra 	$L__BB0_26;
	add.s64 	%rd33, %rd2, %rd30;
	add.s64 	%rd34, %rd1, %rd31;
	setp.lt.u64 	%p48, %rd32, 4;
	mov.b64 	%rd317, 0;
	@%p48 bra 	$L__BB0_24;
	mov.b64 	%rd314, 0;
$L__BB0_23:
	shl.b64 	%rd245, %rd314, 1;
	add.s64 	%rd246, %rd33, %rd245;
	ld.global.u16 	%rs1, [%rd246];
	add.s64 	%rd247, %rd34, %rd245;
	st.global.u16 	[%rd247], %rs1;
	ld.global.u16 	%rs2, [%rd246+2];
	st.global.u16 	[%rd247+2], %rs2;
	ld.global.u16 	%rs3, [%rd246+4];
	st.global.u16 	[%rd247+4], %rs3;
	ld.global.u16 	%rs4, [%rd246+6];
	st.global.u16 	[%rd247+6], %rs4;
	add.s64 	%rd314, %rd314, 4;
	and.b64  	%rd317, %rd32, -4;
	setp.eq.s64 	%p49, %rd314, %rd317;
	@%p49 bra 	$L__BB0_24;
	bra.uni 	$L__BB0_23;
$L__BB0_24:
	shl.b64 	%rd248, %rd317, 1;
	add.s64 	%rd49, %rd33, %rd248;
	ld.global.u16 	%rs5, [%rd49];
	add.s64 	%rd50, %rd34, %rd248;
	st.global.u16 	[%rd50], %rs5;
	and.b64  	%rd249, %rd32, 3;
	setp.eq.s64 	%p50, %rd249, 1;
	@%p50 bra 	$L__BB0_34;
	ld.global.u16 	%rs6, [%rd49+2];
	st.global.u16 	[%rd50+2], %rs6;
	ld.global.u16 	%rs7, [%rd49+4];
	st.global.u16 	[%rd50+4], %rs7;
	bra.uni 	$L__BB0_34;
$L__BB0_26:
	shr.u64 	%rd38, %rd32, 1;
	setp.eq.s64 	%p51, %rd32, 0;
	@%p51 bra 	$L__BB0_34;
	add.s64 	%rd41, %rd2, %rd30;
	add.s64 	%rd42, %rd1, %rd31;
	and.b64  	%rd43, %rd38, 3;
	setp.lt.u64 	%p52, %rd32, 8;
	mov.b64 	%rd316, 0;
	@%p52 bra 	$L__BB0_30;
	and.b64  	%rd316, %rd38, 9223372036854775804;
	mov.b64 	%rd315, 0;
$L__BB0_29:
	shl.b64 	%rd252, %rd315, 2;
	add.s64 	%rd253, %rd41, %rd252;
	ld.global.u32 	%r77, [%rd253];
	add.s64 	%rd254, %rd42, %rd252;
	st.global.u32 	[%rd254], %r77;
	ld.global.u32 	%r78, [%rd253+4];
	st.global.u32 	[%rd254+4], %r78;
	ld.global.u32 	%r79, [%rd253+8];
	st.global.u32 	[%rd254+8], %r79;
	ld.global.u32 	%r80, [%rd253+12];
	st.global.u32 	[%rd254+12], %r80;
	add.s64 	%rd315, %rd315, 4;
	setp.eq.s64 	%p53, %rd315, %rd316;
	@%p53 bra 	$L__BB0_30;
	bra.uni 	$L__BB0_29;
$L__BB0_30:
	setp.eq.s64 	%p54, %rd43, 0;
	@%p54 bra 	$L__BB0_34;
	shl.b64 	%rd255, %rd316, 2;
	add.s64 	%rd46, %rd41, %rd255;
	ld.global.u32 	%r81, [%rd46];
	add.s64 	%rd47, %rd42, %rd255;
	st.global.u32 	[%rd47], %r81;
	setp.eq.s64 	%p55, %rd43, 1;
	@%p55 bra 	$L__BB0_34;
	ld.global.u32 	%r82, [%rd46+4];
	st.global.u32 	[%rd47+4], %r82;
	setp.eq.s64 	%p56, %rd43, 2;
	@%p56 bra 	$L__BB0_34;
	ld.global.u32 	%r83, [%rd46+8];
	st.global.u32 	[%rd47+8], %r83;
$L__BB0_34:
	add.s32 	%r98, %r98, 1;
	setp.eq.s32 	%p57, %r98, 4;
	@%p57 bra 	$L__BB0_94;
	bra.uni 	$L__BB0_9;
$L__BB0_35:
	mov.b32 	%r99, 0;
	cvt.u32.u64 	%r43, %rd11;
$L__BB0_36:
	cvt.u64.u32 	%rd188, %r99;
	add.s64 	%rd51, %rd188, %rd8;
	setp.ge.u64 	%p21, %rd51, %rd9;
	@%p21 bra 	$L__BB0_94;
	or.b64  	%rd189, %rd51, %rd11;
	and.b64  	%rd190, %rd189, -4294967296;
	setp.ne.s64 	%p22, %rd190, 0;
	@%p22 bra 	$L__BB0_39;
	cvt.u32.u64 	%r44, %rd51;
	div.u32 	%r45, %r44, %r43;
	mul.lo.s32 	%r46, %r45, %r43;
	sub.s32 	%r47, %r44, %r46;
	cvt.u64.u32 	%rd318, %r45;
	cvt.u64.u32 	%rd319, %r47;
	bra.uni 	$L__BB0_40;
$L__BB0_39:
	div.u64 	%rd318, %rd51, %rd11;
	mul.lo.s64 	%rd191, %rd318, %rd11;
	sub.s64 	%rd319, %rd51, %rd191;
$L__BB0_40:
	or.b64  	%rd192, %rd319, %rd7;
	and.b64  	%rd193, %rd192, -4294967296;
	setp.ne.s64 	%p23, %rd193, 0;
	@%p23 bra 	$L__BB0_42;
	cvt.u32.u64 	%r48, %rd7;
	cvt.u32.u64 	%r49, %rd319;
	div.u32 	%r50, %r49, %r48;
	mul.lo.s32 	%r51, %r50, %r48;
	sub.s32 	%r52, %r49, %r51;
	cvt.u64.u32 	%rd320, %r50;
	cvt.u64.u32 	%rd321, %r52;
	bra.uni 	$L__BB0_43;
$L__BB0_42:
	div.u64 	%rd320, %rd319, %rd7;
	mul.lo.s64 	%rd194, %rd320, %rd7;
	sub.s64 	%rd321, %rd319, %rd194;
$L__BB0_43:
	setp.ge.u64 	%p24, %rd318, %rd12;
	setp.ge.u64 	%p25, %rd320, %rd10;
	or.pred  	%p26, %p24, %p25;
	@%p26 bra 	$L__BB0_48;
	shl.b64 	%rd195, %rd320, 2;
	add.s64 	%rd196, %rd4, %rd195;
	ld.global.u32 	%r7, [%rd196];
	add.s64 	%rd197, %rd3, %rd195;
	ld.global.u32 	%r8, [%rd197];
	shl.b64 	%rd64, %rd321, 7;
	or.b64  	%rd198, %rd64, %rd6;
	and.b64  	%rd199, %rd198, -4294967296;
	setp.ne.s64 	%p27, %rd199, 0;
	@%p27 bra 	$L__BB0_46;
	cvt.u32.u64 	%r53, %rd6;
	cvt.u32.u64 	%r54, %rd64;
	div.u32 	%r55, %r54, %r53;
	cvt.u64.u32 	%rd322, %r55;
	bra.uni 	$L__BB0_47;
$L__BB0_46:
	div.u64 	%rd322, %rd64, %rd6;
$L__BB0_47:
	ld.param.u64 	%rd306, [_Z18copy_blocks_kernelPKvPvPKiS3_iiiimmmmmm_param_13];
	ld.param.u64 	%rd302, [_Z18copy_blocks_kernelPKvPvPKiS3_iiiimmmmmm_param_12];
	ld.param.u64 	%rd298, [_Z18copy_blocks_kernelPKvPvPKiS3_iiiimmmmmm_param_10];
	ld.param.u64 	%rd294, [_Z18copy_blocks_kernelPKvPvPKiS3_iiiimmmmmm_param_9];
	ld.param.u64 	%rd290, [_Z18copy_blocks_kernelPKvPvPKiS3_iiiimmmmmm_param_8];
	mul.lo.s64 	%rd200, %rd6, %rd5;
	and.b64  	%rd201, %rd200, 127;
	setp.ne.s64 	%p28, %rd201, 0;
	mul.lo.s64 	%rd202, %rd318, %rd290;
	cvt.s64.s32 	%rd203, %r7;
	mad.lo.s64 	%rd204, %rd294, %rd203, %rd202;
	mad.lo.s64 	%rd68, %rd322, %rd298, %rd204;
	mul.lo.s64 	%rd205, %rd318, %rd141;
	cvt.s64.s32 	%rd206, %r8;
	mad.lo.s64 	%rd207, %rd302, %rd206, %rd205;
	mad.lo.s64 	%rd69, %rd322, %rd306, %rd207;
	add.s64 	%rd208, %rd7, -1;
	setp.eq.s64 	%p29, %rd321, %rd208;
	sub.s64 	%rd209, %rd5, %rd322;
	cvt.s64.s32 	%rd210, %r1;
	selp.b64 	%rd211, %rd209, %rd210, %p29;
	selp.b64 	%rd70, %rd211, %rd210, %p28;
	setp.eq.s64 	%p30, %rd70, 0;
	@%p30 bra 	$L__BB0_48;
	bra.uni 	$L__BB0_49;
$L__BB0_48:
	add.s32 	%r99, %r99, 1;
	setp.eq.s32 	%p36, %r99, 4;
	@%p36 bra 	$L__BB0_94;
	bra.uni 	$L__BB0_36;
$L__BB0_49:
	add.s64 	%rd73, %rd2, %rd68;
	add.s64 	%rd74, %rd1, %rd69;
	and.b64  	%rd75, %rd70, 3;
	setp.lt.u64 	%p31, %rd70, 4;
	mov.b64 	%rd324, 0;
	@%p31 bra 	$L__BB0_52;
	and.b64  	%rd324, %rd70, -4;
	mov.b64 	%rd323, 0;
$L__BB0_51:
	shl.b64 	%rd214, %rd323, 2;
	add.s64 	%rd215, %rd73, %rd214;
	ld.global.u32 	%r56, [%rd215];
	add.s64 	%rd216, %rd74, %rd214;
	st.global.u32 	[%rd216], %r56;
	ld.global.u32 	%r57, [%rd215+4];
	st.global.u32 	[%rd216+4], %r57;
	ld.global.u32 	%r58, [%rd215+8];
	st.global.u32 	[%rd216+8], %r58;
	ld.global.u32 	%r59, [%rd215+12];
	st.global.u32 	[%rd216+12], %r59;
	add.s64 	%rd323, %rd323, 4;
	setp.eq.s64 	%p32, %rd323, %rd324;
	@%p32 bra 	$L__BB0_52;
	bra.uni 	$L__BB0_51;
$L__BB0_52:
	setp.eq.s64 	%p33, %rd75, 0;
	@%p33 bra 	$L__BB0_48;
	shl.b64 	%rd217, %rd324, 2;
	add.s64 	%rd78, %rd73, %rd217;
	ld.global.u32 	%r60, [%rd78];
	add.s64 	%rd79, %rd74, %rd217;
	st.global.u32 	[%rd79], %r60;
	setp.eq.s64 	%p34, %rd75, 1;
	@%p34 bra 	$L__BB0_48;
	ld.global.u32 	%r61, [%rd78+4];
	st.global.u32 	[%rd79+4], %r61;
	setp.eq.s64 	%p35, %rd75, 2;
	@%p35 bra 	$L__BB0_48;
	ld.global.u32 	%r62, [%rd78+8];
	st.global.u32 	[%rd79+8], %r62;
	bra.uni 	$L__BB0_48;
$L__BB0_56:
	div.u64 	%rd325, %rd80, %rd11;
	mul.lo.s64 	%rd154, %rd325, %rd11;
	sub.s64 	%rd326, %rd80, %rd154;
$L__BB0_57:
	or.b64  	%rd155, %rd326, %rd7;
	and.b64  	%rd156, %rd155, -4294967296;
	setp.ne.s64 	%p7, %rd156, 0;
	@%p7 bra 	$L__BB0_59;
	cvt.u32.u64 	%r34, %rd7;
	cvt.u32.u64 	%r35, %rd326;
	div.u32 	%r36, %r35, %r34;
	mul.lo.s32 	%r37, %r36, %r34;
	sub.s32 	%r38, %r35, %r37;
	cvt.u64.u32 	%rd327, %r36;
	cvt.u64.u32 	%rd328, %r38;
	bra.uni 	$L__BB0_60;
$L__BB0_59:
	div.u64 	%rd327, %rd326, %rd7;
	mul.lo.s64 	%rd157, %rd327, %rd7;
	sub.s64 	%rd328, %rd326, %rd157;
$L__BB0_60:
	setp.ge.u64 	%p8, %rd325, %rd12;
	setp.ge.u64 	%p9, %rd327, %rd10;
	or.pred  	%p10, %p8, %p9;
	@%p10 bra 	$L__BB0_65;
	shl.b64 	%rd158, %rd327, 2;
	add.s64 	%rd159, %rd4, %rd158;
	ld.global.u32 	%r11, [%rd159];
	add.s64 	%rd160, %rd3, %rd158;
	ld.global.u32 	%r12, [%rd160];
	shl.b64 	%rd93, %rd328, 7;
	or.b64  	%rd161, %rd93, %rd6;
	and.b64  	%rd162, %rd161, -4294967296;
	setp.ne.s64 	%p11, %rd162, 0;
	@%p11 bra 	$L__BB0_63;
	cvt.u32.u64 	%r39, %rd6;
	cvt.u32.u64 	%r40, %rd93;
	div.u32 	%r41, %r40, %r39;
	cvt.u64.u32 	%rd329, %r41;
	bra.uni 	$L__BB0_64;
$L__BB0_63:
	div.u64 	%rd329, %rd93, %rd6;
$L__BB0_64:
	ld.param.u64 	%rd305, [_Z18copy_blocks_kernelPKvPvPKiS3_iiiimmmmmm_param_13];
	ld.param.u64 	%rd301, [_Z18copy_blocks_kernelPKvPvPKiS3_iiiimmmmmm_param_12];
	ld.param.u64 	%rd297, [_Z18copy_blocks_kernelPKvPvPKiS3_iiiimmmmmm_param_10];
	ld.param.u64 	%rd293, [_Z18copy_blocks_kernelPKvPvPKiS3_iiiimmmmmm_param_9];
	ld.param.u64 	%rd289, [_Z18copy_blocks_kernelPKvPvPKiS3_iiiimmmmmm_param_8];
	mul.lo.s64 	%rd163, %rd6, %rd5;
	and.b64  	%rd164, %rd163, 127;
	setp.ne.s64 	%p12, %rd164, 0;
	mul.lo.s64 	%rd165, %rd325, %rd289;
	cvt.s64.s32 	%rd166, %r11;
	mad.lo.s64 	%rd167, %rd293, %rd166, %rd165;
	mad.lo.s64 	%rd97, %rd329, %rd297, %rd167;
	mul.lo.s64 	%rd168, %rd325, %rd141;
	cvt.s64.s32 	%rd169, %r12;
	mad.lo.s64 	%rd170, %rd301, %rd169, %rd168;
	mad.lo.s64 	%rd98, %rd329, %rd305, %rd170;
	add.s64 	%rd171, %rd7, -1;
	setp.eq.s64 	%p13, %rd328, %rd171;
	sub.s64 	%rd172, %rd5, %rd329;
	cvt.s64.s32 	%rd173, %r1;
	selp.b64 	%rd174, %rd172, %rd173, %p13;
	selp.b64 	%rd99, %rd174, %rd173, %p12;
	setp.eq.s64 	%p14, %rd99, 0;
	@%p14 bra 	$L__BB0_65;
	bra.uni 	$L__BB0_66;
$L__BB0_65:
	add.s32 	%r100, %r100, 1;
	setp.eq.s32 	%p20, %r100, 4;
	@%p20 bra 	$L__BB0_94;
	bra.uni 	$L__BB0_5;
$L__BB0_66:
	add.s64 	%rd102, %rd2, %rd97;
	add.s64 	%rd103, %rd1, %rd98;
	and.b64  	%rd104, %rd99, 3;
	setp.lt.u64 	%p15, %rd99, 4;
	mov.b64 	%rd331, 0;
	@%p15 bra 	$L__BB0_69;
	and.b64  	%rd331, %rd99, -4;
	mov.b64 	%rd330, 0;
$L__BB0_68:
	shl.b64 	%rd177, %rd330, 3;
	add.s64 	%rd178, %rd102, %rd177;
	ld.global.u64 	%rd179, [%rd178];
	add.s64 	%rd180, %rd103, %rd177;
	st.global.u64 	[%rd180], %rd179;
	ld.global.u64 	%rd181, [%rd178+8];
	st.global.u64 	[%rd180+8], %rd181;
	ld.global.u64 	%rd182, [%rd178+16];
	st.global.u64 	[%rd180+16], %rd182;
	ld.global.u64 	%rd183, [%rd178+24];
	st.global.u64 	[%rd180+24], %rd183;
	add.s64 	%rd330, %rd330, 4;
	setp.eq.s64 	%p16, %rd330, %rd331;
	@%p16 bra 	$L__BB0_69;
	bra.uni 	$L__BB0_68;
$L__BB0_69:
	setp.eq.s64 	%p17, %rd104, 0;
	@%p17 bra 	$L__BB0_65;
	shl.b64 	%rd184, %rd331, 3;
	add.s64 	%rd107, %rd102, %rd184;
	ld.global.u64 	%rd185, [%rd107];
	add.s64 	%rd108, %rd103, %rd184;
	st.global.u64 	[%rd108], %rd185;
	setp.eq.s64 	%p18, %rd104, 1;
	@%p18 bra 	$L__BB0_65;
	ld.global.u64 	%rd186, [%rd107+8];
	st.global.u64 	[%rd108+8], %rd186;
	setp.eq.s64 	%p19, %rd104, 2;
	@%p19 bra 	$L__BB0_65;
	ld.global.u64 	%rd187, [%rd107+16];
	st.global.u64 	[%rd108+16], %rd187;
	bra.uni 	$L__BB0_65;
$L__BB0_73:
	mov.b32 	%r101, 0;
	cvt.u32.u64 	%r85, %rd11;
$L__BB0_74:
	cvt.u64.u32 	%rd256, %r101;
	add.s64 	%rd109, %rd256, %rd8;
	setp.ge.u64 	%p58, %rd109, %rd9;
	@%p58 bra 	$L__BB0_94;
	or.b64  	%rd257, %rd109, %rd11;
	and.b64  	%rd258, %rd257, -4294967296;
	setp.ne.s64 	%p59, %rd258, 0;
	@%p59 bra 	$L__BB0_77;
	cvt.u32.u64 	%r86, %rd109;
	div.u32 	%r87, %r86, %r85;
	mul.lo.s32 	%r88, %r87, %r85;
	sub.s32 	%r89, %r86, %r88;
	cvt.u64.u32 	%rd332, %r87;
	cvt.u64.u32 	%rd333, %r89;
	bra.uni 	$L__BB0_78;
$L__BB0_77:
	div.u64 	%rd332, %rd109, %rd11;
	mul.lo.s64 	%rd259, %rd332, %rd11;
	sub.s64 	%rd333, %rd109, %rd259;
$L__BB0_78:
	or.b64  	%rd260, %rd333, %rd7;
	and.b64  	%rd261, %rd260, -4294967296;
	setp.ne.s64 	%p60, %rd261, 0;
	@%p60 bra 	$L__BB0_80;
	cvt.u32.u64 	%r90, %rd7;
	cvt.u32.u64 	%r91, %rd333;
	div.u32 	%r92, %r91, %r90;
	mul.lo.s32 	%r93, %r92, %r90;
	sub.s32 	%r94, %r91, %r93;
	cvt.u64.u32 	%rd334, %r92;
	cvt.u64.u32 	%rd335, %r94;
	bra.uni 	$L__BB0_81;
$L__BB0_80:
	div.u64 	%rd334, %rd333, %rd7;
	mul.lo.s64 	%rd262, %rd334, %rd7;
	sub.s64 	%rd335, %rd333, %rd262;
$L__BB0_81:
	setp.ge.u64 	%p61, %rd332, %rd12;
	setp.ge.u64 	%p62, %rd334, %rd10;
	or.pred  	%p63, %p61, %p62;
	@%p63 bra 	$L__BB0_93;
	shl.b64 	%rd263, %rd334, 2;
	add.s64 	%rd264, %rd4, %rd263;
	ld.global.u32 	%r15, [%rd264];
	add.s64 	%rd265, %rd3, %rd263;
	ld.global.u32 	%r16, [%rd265];
	shl.b64 	%rd122, %rd335, 7;
	or.b64  	%rd266, %rd122, %rd6;
	and.b64  	%rd267, %rd266, -4294967296;
	setp.ne.s64 	%p64, %rd267, 0;
	@%p64 bra 	$L__BB0_84;
	cvt.u32.u64 	%r95, %rd6;
	cvt.u32.u64 	%r96, %rd122;
	div.u32 	%r97, %r96, %r95;
	cvt.u64.u32 	%rd336, %r97;
	bra.uni 	$L__BB0_85;
$L__BB0_84:
	div.u64 	%rd336, %rd122, %rd6;
$L__BB0_85:
	ld.param.u64 	%rd308, [_Z18copy_blocks_kernelPKvPvPKiS3_iiiimmmmmm_param_13];
	ld.param.u64 	%rd304, [_Z18copy_blocks_kernelPKvPvPKiS3_iiiimmmmmm_param_12];
	ld.param.u64 	%rd300, [_Z18copy_blocks_kernelPKvPvPKiS3_iiiimmmmmm_param_10];
	ld.param.u64 	%rd296, [_Z18copy_blocks_kernelPKvPvPKiS3_iiiimmmmmm_param_9];
	ld.param.u64 	%rd292, [_Z18copy_blocks_kernelPKvPvPKiS3_iiiimmmmmm_param_8];
	mul.lo.s64 	%rd268, %rd6, %rd5;
	and.b64  	%rd269, %rd268, 127;
	setp.ne.s64 	%p65, %rd269, 0;
	mul.lo.s64 	%rd270, %rd332, %rd292;
	cvt.s64.s32 	%rd271, %r15;
	mad.lo.s64 	%rd272, %rd296, %rd271, %rd270;
	mad.lo.s64 	%rd126, %rd336, %rd300, %rd272;
	mul.lo.s64 	%rd273, %rd332, %rd141;
	cvt.s64.s32 	%rd274, %r16;
	mad.lo.s64 	%rd275, %rd304, %rd274, %rd273;
	mad.lo.s64 	%rd127, %rd336, %rd308, %rd275;
	add.s64 	%rd276, %rd7, -1;
	setp.eq.s64 	%p66, %rd335, %rd276;
	sub.s64 	%rd277, %rd5, %rd336;
	cvt.s64.s32 	%rd278, %r1;
	selp.b64 	%rd279, %rd277, %rd278, %p66;
	selp.b64 	%rd280, %rd279, %rd278, %p65;
	mul.lo.s64 	%rd128, %rd280, %rd6;
	setp.eq.s64 	%p67, %rd128, 0;
	@%p67 bra 	$L__BB0_93;
	and.b64  	%rd129, %rd128, 3;
	setp.lt.u64 	%p68, %rd128, 4;
	mov.b64 	%rd339, 0;
	@%p68 bra 	$L__BB0_89;
	and.b64  	%rd339, %rd128, -4;
	mov.b64 	%rd338, 0;
	mov.u64 	%rd337, %rd339;
$L__BB0_88:
	add.s64 	%rd283, %rd338, %rd126;
	add.s64 	%rd284, %rd2, %rd283;
	ld.global.u8 	%rs8, [%rd284];
	add.s64 	%rd285, %rd338, %rd127;
	add.s64 	%rd286, %rd1, %rd285;
	st.global.u8 	[%rd286], %rs8;
	ld.global.u8 	%rs9, [%rd284+1];
	st.global.u8 	[%rd286+1], %rs9;
	ld.global.u8 	%rs10, [%rd284+2];
	st.global.u8 	[%rd286+2], %rs10;
	ld.global.u8 	%rs11, [%rd284+3];
	st.global.u8 	[%rd286+3], %rs11;
	add.s64 	%rd338, %rd338, 4;
	add.s64 	%rd337, %rd337, -4;
	setp.ne.s64 	%p69, %rd337, 0;
	@%p69 bra 	$L__BB0_88;
$L__BB0_89:
	setp.eq.s64 	%p70, %rd129, 0;
	@%p70 bra 	$L__BB0_93;
	add.s64 	%rd287, %rd339, %rd126;
	add.s64 	%rd136, %rd2, %rd287;
	ld.global.u8 	%rs12, [%rd136];
	add.s64 	%rd288, %rd339, %rd127;
	add.s64 	%rd137, %rd1, %rd288;
	st.global.u8 	[%rd137], %rs12;
	setp.eq.s64 	%p71, %rd129, 1;
	@%p71 bra 	$L__BB0_93;
	ld.global.u8 	%rs13, [%rd136+1];
	st.global.u8 	[%rd137+1], %rs13;
	setp.eq.s64 	%p72, %rd129, 2;
	@%p72 bra 	$L__BB0_93;
	ld.global.u8 	%rs14, [%rd136+2];
	st.global.u8 	[%rd137+2], %rs14;
$L__BB0_93:
	add.s32 	%r101, %r101, 1;
	setp.ne.s32 	%p73, %r101, 4;
	@%p73 bra 	$L__BB0_74;
$L__BB0_94:
	ret;

}


// ===== COMPILED SASS (sm_100) =====

	.target	sm_100

	.elftype	@"ET_EXEC"


//--------------------- .note.nv.tkinfo           --------------------------
	.section	.note.nv.tkinfo,"",@"SHT_NOTE"
	.sectionflags	@"SHF_NOTE_NV_TKINFO"
	.tkinfo
        /*0018*/ 	.word	0x00000002
        /*0030*/ 	.string	""
        /*0030*/ 	.string	"ptxas"
        /*0030*/ 	.string	"Cuda compilation tools, release 13.0, V13.0.88"
        /*0030*/ 	.string	"Build cuda_13.0.r13.0/compiler.36424714_0"
        /*0030*/ 	.string	"-arch sm_100 -m 64 "



//--------------------- .note.nv.cuinfo           --------------------------
	.section	.note.nv.cuinfo,"",@"SHT_NOTE"
	.sectionflags	@"SHF_NOTE_NV_CUINFO"
        /*0018*/ 	.short	0x0002
        /*001a*/ 	.short	0x0064
        /*001c*/ 	.short	0x0082
	.zero		2


//--------------------- .nv.info                  --------------------------
	.section	.nv.info,"",@"SHT_CUDA_INFO"
	.align	4


	//----- nvinfo : EIATTR_REGCOUNT
	.align		4
        /*0000*/ 	.byte	0x04, 0x2f
        /*0002*/ 	.short	(.L_1 - .L_0)
	.align		4
.L_0:
        /*0004*/ 	.word	index@(_Z18copy_blocks_kernelPKvPvPKiS3_iiiimmmmmm)
        /*0008*/ 	.word	0x0000001e


	//----- nvinfo : EIATTR_FRAME_SIZE
	.align		4
.L_1:
        /*000c*/ 	.byte	0x04, 0x11
        /*000e*/ 	.short	(.L_3 - .L_2)
	.align		4
.L_2:
        /*0010*/ 	.word	index@($__internal_0_$__cuda_sm20_div_u64)
        /*0014*/ 	.word	0x00000000


	//----- nvinfo : EIATTR_FRAME_SIZE
	.align		4
.L_3:
        /*0018*/ 	.byte	0x04, 0x11
        /*001a*/ 	.short	(.L_5 - .L_4)
	.align		4
.L_4:
        /*001c*/ 	.word	index@(_Z18copy_blocks_kernelPKvPvPKiS3_iiiimmmmmm)
        /*0020*/ 	.word	0x00000000


	//----- nvinfo : EIATTR_MIN_STACK_SIZE
	.align		4
.L_5:
        /*0024*/ 	.byte	0x04, 0x12
        /*0026*/ 	.short	(.L_7 - .L_6)
	.align		4
.L_6:
        /*0028*/ 	.word	index@(_Z18copy_blocks_kernelPKvPvPKiS3_iiiimmmmmm)
        /*002c*/ 	.word	0x00000000
.L_7:


//--------------------- .nv.compat                --------------------------
	.section	.nv.compat,"",@"SHT_CUDA_COMPAT_INFO"
	.align	4
        /*0000*/ 	.byte	0x02, 0x09, 0x00, 0x00, 0x02, 0x02, 0x01, 0x00, 0x02, 0x05, 0x05, 0x00, 0x03, 0x07, 0x01, 0x01
        /*0010*/ 	.byte	0x02, 0x03, 0x00, 0x00, 0x02, 0x06, 0x01, 0x00, 0x04, 0x0b, 0x08, 0x00, 0x09, 0x00, 0x00, 0x00
        /*0020*/ 	.byte	0x00, 0x00, 0x00, 0x00


//--------------------- .nv.info._Z18copy_blocks_kernelPKvPvPKiS3_iiiimmmmmm --------------------------
	.section	.nv.info._Z18copy_blocks_kernelPKvPvPKiS3_iiiimmmmmm,"",@"SHT_CUDA_INFO"
	.sectionflags	@""
	.align	4


	//----- nvinfo : EIATTR_CUDA_API_VERSION
	.align		4
        /*0000*/ 	.byte	0x04, 0x37
        /*0002*/ 	.short	(.L_9 - .L_8)
.L_8:
        /*0004*/ 	.word	0x00000082


	//----- nvinfo : EIATTR_KPARAM_INFO
	.align		4
.L_9:
        /*0008*/ 	.byte	0x04, 0x17
        /*000a*/ 	.short	(.L_11 - .L_10)
.L_10:
        /*000c*/ 	.word	0x00000000
        /*0010*/ 	.short	0x000d
        /*0012*/ 	.short	0x0058
        /*0014*/ 	.byte	0x00, 0xf0, 0x21, 0x00


	//----- nvinfo : EIATTR_KPARAM_INFO
	.align		4
.L_11:
        /*0018*/ 	.byte	0x04, 0x17
        /*001a*/ 	.short	(.L_13 - .L_12)
.L_12:
        /*001c*/ 	.word	0x00000000
        /*0020*/ 	.short	0x000c
        /*0022*/ 	.short	0x0050
        /*0024*/ 	.byte	0x00, 0xf0, 0x21, 0x00


	//----- nvinfo : EIATTR_KPARAM_INFO
	.align		4
.L_13:
        /*0028*/ 	.byte	0x04, 0x17
        /*002a*/ 	.short	(.L_15 - .L_14)
.L_14:
        /*002c*/ 	.word	0x00000000
        /*0030*/ 	.short	0x000b
        /*0032*/ 	.short	0x0048
        /*0034*/ 	.byte	0x00, 0xf0, 0x21, 0x00


	//----- nvinfo : EIATTR_KPARAM_INFO
	.align		4
.L_15:
        /*0038*/ 	.byte	0x04, 0x17
        /*003a*/ 	.short	(.L_17 - .L_16)
.L_16:
        /*003c*/ 	.word	0x00000000
        /*0040*/ 	.short	0x000a
        /*0042*/ 	.short	0x0040
        /*0044*/ 	.byte	0x00, 0xf0, 0x21, 0x00


	//----- nvinfo : EIATTR_KPARAM_INFO
	.align		4
.L_17:
        /*0048*/ 	.byte	0x04, 0x17
        /*004a*/ 	.short	(.L_19 - .L_18)
.L_18:
        /*004c*/ 	.word	0x00000000
        /*0050*/ 	.short	0x0009
        /*0052*/ 	.short	0x0038
        /*0054*/ 	.byte	0x00, 0xf0, 0x21, 0x00


	//----- nvinfo : EIATTR_KPARAM_INFO
	.align		4
.L_19:
        /*0058*/ 	.byte	0x04, 0x17
        /*005a*/ 	.short	(.L_21 - .L_20)
.L_20:
        /*005c*/ 	.word	0x00000000
        /*0060*/ 	.short	0x0008
        /*0062*/ 	.short	0x0030
        /*0064*/ 	.byte	0x00, 0xf0, 0x21, 0x00


	//----- nvinfo : EIATTR_KPARAM_INFO
	.align		4
.L_21:
        /*0068*/ 	.byte	0x04, 0x17
        /*006a*/ 	.short	(.L_23 - .L_22)
.L_22:
        /*006c*/ 	.word	0x00000000
        /*0070*/ 	.short	0x0007
        /*0072*/ 	.short	0x002c
        /*0074*/ 	.byte	0x00, 0xf0, 0x11, 0x00


	//----- nvinfo : EIATTR_KPARAM_INFO
	.align		4
.L_23:
        /*0078*/ 	.byte	0x04, 0x17
        /*007a*/ 	.short	(.L_25 - .L_24)
.L_24:
        /*007c*/ 	.word	0x00000000
        /*0080*/ 	.short	0x0006
        /*0082*/ 	.short	0x0028
        /*0084*/ 	.byte	0x00, 0xf0, 0x11, 0x00


	//----- nvinfo : EIATTR_KPARAM_INFO
	.align		4
.L_25:
        /*0088*/ 	.byte	0x04, 0x17
        /*008a*/ 	.short	(.L_27 - .L_26)
.L_26:
        /*008c*/ 	.word	0x00000000
        /*0090*/ 	.short	0x0005
        /*0092*/ 	.short	0x0024
        /*0094*/ 	.byte	0x00, 0xf0, 0x11, 0x00


	//----- nvinfo : EIATTR_KPARAM_INFO
	.align		4
.L_27:
        /*0098*/ 	.byte	0x04, 0x17
        /*009a*/ 	.short	(.L_29 - .L_28)
.L_28:
        /*009c*/ 	.word	0x00000000
        /*00a0*/ 	.short	0x0004
        /*00a2*/ 	.short	0x0020
        /*00a4*/ 	.byte	0x00, 0xf0, 0x11, 0x00


	//----- nvinfo : EIATTR_KPARAM_INFO
	.align		4
.L_29:
        /*00a8*/ 	.byte	0x04, 0x17
        /*00aa*/ 	.short	(.L_31 - .L_30)
.L_30:
        /*00ac*/ 	.word	0x00000000
        /*00b0*/ 	.short	0x0003
        /*00b2*/ 	.short	0x0018
        /*00b4*/ 	.byte	0x00, 0xf5, 0x21, 0x00


	//----- nvinfo : EIATTR_KPARAM_INFO
	.align		4
.L_31:
        /*00b8*/ 	.byte	0x04, 0x17
        /*00ba*/ 	.short	(.L_33 - .L_32)
.L_32:
        /*00bc*/ 	.word	0x00000000
        /*00c0*/ 	.short	0x0002
        /*00c2*/ 	.short	0x0010
        /*00c4*/ 	.byte	0x00, 0xf5, 0x21, 0x00


	//----- nvinfo : EIATTR_KPARAM_INFO
	.align		4
.L_33:
        /*00c8*/ 	.byte	0x04, 0x17
        /*00ca*/ 	.short	(.L_35 - .L_34)
.L_34:
        /*00cc*/ 	.word	0x00000000
        /*00d0*/ 	.short	0x0001
        /*00d2*/ 	.short	0x0008
        /*00d4*/ 	.byte	0x00, 0xf5, 0x21, 0x00


	//----- nvinfo : EIATTR_KPARAM_INFO
	.align		4
.L_35:
        /*00d8*/ 	.byte	0x04, 0x17
        /*00da*/ 	.short	(.L_37 - .L_36)
.L_36:
        /*00dc*/ 	.word	0x00000000
        /*00e0*/ 	.short	0x0000
        /*00e2*/ 	.short	0x0000
        /*00e4*/ 	.byte	0x00, 0xf5, 0x21, 0x00


	//----- nvinfo : EIATTR_SPARSE_MMA_MASK
	.align		4
.L_37:
        /*00e8*/ 	.byte	0x03, 0x50
        /*00ea*/ 	.short	0x0000


	//----- nvinfo : EIATTR_MAXREG_COUNT
	.align		4
        /*00ec*/ 	.byte	0x03, 0x1b
        /*00ee*/ 	.short	0x00ff


	//----- nvinfo : EIATTR_MERCURY_ISA_VERSION
	.align		4
        /*00f0*/ 	.byte	0x03, 0x5f
        /*00f2*/ 	.short	0x0101


	//----- nvinfo : EIATTR_VRC_CTA_INIT_COUNT
	.align		4
        /*00f4*/ 	.byte	0x02, 0x4a
	.zero		1
	.zero		1


	//----- nvinfo : EIATTR_EXIT_INSTR_OFFSETS
	.align		4
        /*00f8*/ 	.byte	0x04, 0x1c
        /*00fa*/ 	.short	(.L_39 - .L_38)


	//   ....[0]....
.L_38:
        /*00fc*/ 	.word	0x000002e0


	//   ....[1]....
        /*0100*/ 	.word	0x00000400


	//   ....[2]....
        /*0104*/ 	.word	0x00001300


	//   ....[3]....
        /*0108*/ 	.word	0x00001370


	//   ....[4]....
        /*010c*/ 	.word	0x000013e0


	//   ....[5]....
        /*0110*/ 	.word	0x000022c0


	//   ....[6]....
        /*0114*/ 	.word	0x000022f0


	//   ....[7]....
        /*0118*/ 	.word	0x00003240


	//   ....[8]....
        /*011c*/ 	.word	0x000032b0


	//   ....[9]....
        /*0120*/ 	.word	0x000032e0


	//   ....[10]....
        /*0124*/ 	.word	0x00004600


	//   ....[11]....
        /*0128*/ 	.word	0x00004670


	//----- nvinfo : EIATTR_CRS_STACK_SIZE
	.align		4
.L_39:
        /*012c*/ 	.byte	0x04, 0x1e
        /*012e*/ 	.short	(.L_41 - .L_40)
.L_40:
        /*0130*/ 	.word	0x00000000


	//----- nvinfo : EIATTR_CBANK_PARAM_SIZE
	.align		4
.L_41:
        /*0134*/ 	.byte	0x03, 0x19
        /*0136*/ 	.short	0x0060


	//----- nvinfo : EIATTR_PARAM_CBANK
	.align		4
        /*0138*/ 	.byte	0x04, 0x0a
        /*013a*/ 	.short	(.L_43 - .L_42)
	.align		4
.L_42:
        /*013c*/ 	.word	index@(.nv.constant0._Z18copy_blocks_kernelPKvPvPKiS3_iiiimmmmmm)
        /*0140*/ 	.short	0x0380
        /*0142*/ 	.short	0x0060


	//----- nvinfo : EIATTR_SW_WAR
	.align		4
.L_43:
        /*0144*/ 	.byte	0x04, 0x36
        /*0146*/ 	.short	(.L_45 - .L_44)
.L_44:
        /*0148*/ 	.word	0x00000008
.L_45:


//--------------------- .nv.callgraph             --------------------------
	.section	.nv.callgraph,"",@"SHT_CUDA_CALLGRAPH"
	.align	4
	.sectionentsize	8
	.align		4
        /*0000*/ 	.word	0x00000000
	.align		4
        /*0004*/ 	.word	0xffffffff
	.align		4
        /*0008*/ 	.word	0x00000000
	.align		4
        /*000c*/ 	.word	0xfffffffe
	.align		4
        /*0010*/ 	.word	0x00000000
	.align		4
        /*0014*/ 	.word	0xfffffffd
	.align		4
        /*0018*/ 	.word	0x00000000
	.align		4
        /*001c*/ 	.word	0xfffffffc


//--------------------- .text._Z18copy_blocks_kernelPKvPvPKiS3_iiiimmmmmm --------------------------
	.section	.text._Z18copy_blocks_kernelPKvPvPKiS3_iiiimmmmmm,"ax",@progbits
	.align	128
        .global         _Z18copy_blocks_kernelPKvPvPKiS3_iiiimmmmmm
        .type           _Z18copy_blocks_kernelPKvPvPKiS3_iiiimmmmmm,@function
        .size           _Z18copy_blocks_kernelPKvPvPKiS3_iiiimmmmmm,(.L_x_72 - _Z18copy_blocks_kernelPKvPvPKiS3_iiiimmmmmm)
        .other          _Z18copy_blocks_kernelPKvPvPKiS3_iiiimmmmmm,@"STO_CUDA_ENTRY STV_DEFAULT"
_Z18copy_blocks_kernelPKvPvPKiS3_iiiimmmmmm:
.text._Z18copy_blocks_kernelPKvPvPKiS3_iiiimmmmmm:
[----:B------:R-:W-:Y:S01]  /*0000*/  LDC R1, c[0x0][0x37c] ;  /* 0x0000df00ff017b82 */ /* 0x000fe20000000800 */
[----:B------:R-:W0:Y:S07]  /*0010*/  LDCU.64 UR12, c[0x0][0x3a8] ;  /* 0x00007500ff0c77ac */ /* 0x000e2e0008000a00 */
[----:B------:R-:W1:Y:S01]  /*0020*/  S2UR UR7, SR_CTAID.X ;  /* 0x00000000000779c3 */ /* 0x000e620000002500 */
[----:B------:R-:W2:Y:S01]  /*0030*/  LDCU.64 UR10, c[0x0][0x3a0] ;  /* 0x00007400ff0a77ac */ /* 0x000ea20008000a00 */
[----:B------:R-:W-:Y:S01]  /*0040*/  UMOV UR4, 0x7f ;  /* 0x0000007f00047882 */ /* 0x000fe20000000000 */
[----:B------:R-:W-:Y:S01]  /*0050*/  UMOV UR5, 0x0 ;  /* 0x0000000000057882 */ /* 0x000fe20000000000 */
[----:B0-----:R-:W-:Y:S01]  /*0060*/  IMAD.U32 R0, RZ, RZ, UR13 ;  /* 0x0000000dff007e24 */ /* 0x001fe2000f8e00ff */
[----:B------:R-:W-:-:S02]  /*0070*/  UIMAD.WIDE UR4, UR13, UR12, UR4 ;  /* 0x0000000c0d0472a5 */ /* 0x000fc4000f8e0204 */
[----:B------:R-:W-:Y:S01]  /*0080*/  ISETP.NE.AND P1, PT, RZ, UR13, PT ;  /* 0x0000000dff007c0c */ /* 0x000fe2000bf25270 */
[----:B------:R-:W-:Y:S01]  /*0090*/  ULOP3.LUT UR9, UR13, 0x80, URZ, 0x3c, !UPT ;  /* 0x000000800d097892 */ /* 0x000fe2000f8e3cff */
[----:B------:R-:W-:Y:S01]  /*00a0*/  IABS R7, R0 ;  /* 0x0000000000077213 */ /* 0x000fe20000000000 */
[----:B------:R-:W-:Y:S02]  /*00b0*/  USHF.R.U64 UR18, UR4, 0x7, UR5 ;  /* 0x0000000704127899 */ /* 0x000fe40008001205 */
[----:B--2---:R-:W-:Y:S01]  /*00c0*/  UIMAD UR6, UR11, UR10, URZ ;  /* 0x0000000a0b0672a4 */ /* 0x004fe2000f8e02ff */
[----:B------:R-:W0:Y:S01]  /*00d0*/  I2F.RP R0, R7 ;  /* 0x0000000700007306 */ /* 0x000e220000209400 */
[----:B------:R-:W-:Y:S01]  /*00e0*/  USHF.R.U32.HI UR5, URZ, 0x7, UR5 ;  /* 0x00000007ff057899 */ /* 0x000fe20008011605 */
[----:B------:R-:W-:Y:S01]  /*00f0*/  ISETP.LE.AND P2, PT, RZ, UR9, PT ;  /* 0x00000009ff007c0c */ /* 0x000fe2000bf43270 */
[----:B------:R-:W-:Y:S02]  /*0100*/  USHF.R.S32.HI UR4, URZ, 0x1f, UR6 ;  /* 0x0000001fff047899 */ /* 0x000fe40008011406 */
[----:B------:R-:W-:-:S04]  /*0110*/  UIMAD UR8, UR5, UR6, URZ ;  /* 0x00000006050872a4 */ /* 0x000fc8000f8e02ff */
[----:B------:R-:W-:Y:S01]  /*0120*/  UIMAD UR8, UR4, UR18, UR8 ;  /* 0x00000012040872a4 */ /* 0x000fe2000f8e0208 */
[----:B0-----:R-:W0:Y:S02]  /*0130*/  MUFU.RCP R0, R0 ;  /* 0x0000000000007308 */ /* 0x001e240000001000 */
[----:B0-----:R-:W-:-:S06]  /*0140*/  VIADD R2, R0, 0xffffffe ;  /* 0x0ffffffe00027836 */ /* 0x001fcc0000000000 */
[----:B------:R0:W2:Y:S02]  /*0150*/  F2I.FTZ.U32.TRUNC.NTZ R3, R2 ;  /* 0x0000000200037305 */ /* 0x0000a4000021f000 */
[----:B0-----:R-:W-:Y:S02]  /*0160*/  IMAD.MOV.U32 R2, RZ, RZ, RZ ;  /* 0x000000ffff027224 */ /* 0x001fe400078e00ff */
[----:B--2---:R-:W-:-:S04]  /*0170*/  IMAD.MOV R4, RZ, RZ, -R3 ;  /* 0x000000ffff047224 */ /* 0x004fc800078e0a03 */
[----:B------:R-:W-:Y:S02]  /*0180*/  IMAD R5, R4, R7, RZ ;  /* 0x0000000704057224 */ /* 0x000fe400078e02ff */
[----:B------:R-:W1:Y:S02]  /*0190*/  S2R R4, SR_TID.X ;  /* 0x0000000000047919 */ /* 0x000e640000002100 */
[----:B------:R-:W-:Y:S02]  /*01a0*/  IMAD.HI.U32 R3, R3, R5, R2 ;  /* 0x0000000503037227 */ /* 0x000fe400078e0002 */
[----:B------:R-:W1:Y:S04]  /*01b0*/  LDC R5, c[0x0][0x360] ;  /* 0x0000d800ff057b82 */ /* 0x000e680000000800 */
[----:B------:R-:W-:-:S05]  /*01c0*/  IMAD.HI.U32 R0, R3, 0x80, RZ ;  /* 0x0000008003007827 */ /* 0x000fca00078e00ff */
[----:B------:R-:W-:-:S05]  /*01d0*/  IADD3 R6, PT, PT, -R0, RZ, RZ ;  /* 0x000000ff00067210 */ /* 0x000fca0007ffe1ff */
[----:B------:R-:W-:-:S05]  /*01e0*/  IMAD R2, R7, R6, 0x80 ;  /* 0x0000008007027424 */ /* 0x000fca00078e0206 */
[----:B------:R-:W-:Y:S01]  /*01f0*/  ISETP.GT.U32.AND P0, PT, R7, R2, PT ;  /* 0x000000020700720c */ /* 0x000fe20003f04070 */
[----:B-1----:R-:W-:Y:S01]  /*0200*/  IMAD R5, R5, UR7, R4 ;  /* 0x0000000705057c24 */ /* 0x002fe2000f8e0204 */
[----:B------:R-:W-:-:S11]  /*0210*/  UIMAD.WIDE.U32 UR6, UR18, UR6, URZ ;  /* 0x00000006120672a5 */ /* 0x000fd6000f8e00ff */
[----:B------:R-:W-:Y:S01]  /*0220*/  @!P0 IMAD.IADD R2, R2, 0x1, -R7 ;  /* 0x0000000102028824 */ /* 0x000fe200078e0a07 */
[----:B------:R-:W-:Y:S01]  /*0230*/  UIADD3 UR8, UPT, UPT, UR7, UR8, URZ ;  /* 0x0000000807087290 */ /* 0x000fe2000fffe0ff */
[----:B------:R-:W-:Y:S02]  /*0240*/  IMAD.SHL.U32 R5, R5, 0x4, RZ ;  /* 0x0000000405057824 */ /* 0x000fe400078e00ff */
[----:B------:R-:W-:Y:S01]  /*0250*/  @!P0 VIADD R0, R0, 0x1 ;  /* 0x0000000100008836 */ /* 0x000fe20000000000 */
[----:B------:R-:W-:Y:S02]  /*0260*/  ISETP.GE.U32.AND P3, PT, R2, R7, PT ;  /* 0x000000070200720c */ /* 0x000fe40003f66070 */
[----:B------:R-:W-:Y:S01]  /*0270*/  IMAD.U32 R3, RZ, RZ, UR8 ;  /* 0x00000008ff037e24 */ /* 0x000fe2000f8e00ff */
[----:B------:R-:W-:Y:S02]  /*0280*/  SHF.R.S32.HI R4, RZ, 0x1f, R5 ;  /* 0x0000001fff047819 */ /* 0x000fe40000011405 */
[----:B------:R-:W-:-:S04]  /*0290*/  ISETP.LT.U32.AND P0, PT, R5, UR6, PT ;  /* 0x0000000605007c0c */ /* 0x000fc8000bf01070 */
[----:B------:R-:W-:-:S04]  /*02a0*/  ISETP.GT.U32.AND.EX P0, PT, R3, R4, PT, P0 ;  /* 0x000000040300720c */ /* 0x000fc80003f04100 */
[----:B------:R-:W-:-:S05]  /*02b0*/  @P3 IADD3 R0, PT, PT, R0, 0x1, RZ ;  /* 0x0000000100003810 */ /* 0x000fca0007ffe0ff */
[----:B------:R-:W-:Y:S01]  /*02c0*/  @!P2 IMAD.MOV R0, RZ, RZ, -R0 ;  /* 0x000000ffff00a224 */ /* 0x000fe200078e0a00 */
[----:B------:R-:W-:-:S03]  /*02d0*/  @!P1 LOP3.LUT R0, RZ, UR13, RZ, 0x33, !PT ;  /* 0x0000000dff009c12 */ /* 0x000fc6000f8e33ff */
[----:B------:R-:W-:Y:S05]  /*02e0*/  @!P0 EXIT ;  /* 0x000000000000894d */ /* 0x000fea0003800000 */
[----:B------:R-:W-:Y:S02]  /*02f0*/  UISETP.NE.AND UP0, UPT, UR13, 0x2, UPT ;  /* 0x000000020d00788c */ /* 0x000fe4000bf05270 */
[----:B------:R-:W-:Y:S02]  /*0300*/  USHF.R.S32.HI UR19, URZ, 0x1f, UR10 ;  /* 0x0000001fff137899 */ /* 0x000fe4000801140a */
[----:B------:R-:W-:Y:S02]  /*0310*/  UIMAD UR4, UR5, UR10, URZ ;  /* 0x0000000a050472a4 */ /* 0x000fe4000f8e02ff */
[----:B------:R-:W-:Y:S02]  /*0320*/  UIMAD.WIDE.U32 UR14, UR18, UR10, URZ ;  /* 0x0000000a120e72a5 */ /* 0x000fe4000f8e00ff */
[----:B------:R-:W-:Y:S02]  /*0330*/  UIMAD UR4, UR19, UR18, UR4 ;  /* 0x00000012130472a4 */ /* 0x000fe4000f8e0204 */
[----:B------:R-:W-:-:S02]  /*0340*/  USHF.R.S32.HI UR9, URZ, 0x1f, UR11 ;  /* 0x0000001fff097899 */ /* 0x000fc4000801140b */
[----:B------:R-:W-:Y:S01]  /*0350*/  USHF.R.S32.HI UR10, URZ, 0x1f, UR12 ;  /* 0x0000001fff0a7899 */ /* 0x000fe2000801140c */
[----:B------:R-:W0:Y:S01]  /*0360*/  LDCU.64 UR16, c[0x0][0x358] ;  /* 0x00006b00ff1077ac */ /* 0x000e220008000a00 */
[----:B------:R-:W-:Y:S02]  /*0370*/  USHF.R.S32.HI UR12, URZ, 0x1f, UR13 ;  /* 0x0000001fff0c7899 */ /* 0x000fe4000801140d */
[----:B------:R-:W-:Y:S01]  /*0380*/  UIADD3 UR11, UPT, UPT, UR15, UR4, URZ ;  /* 0x000000040f0b7290 */ /* 0x000fe2000fffe0ff */
[----:B------:R-:W-:Y:S11]  /*0390*/  BRA.U !UP0, `(.L_x_0) ;  /* 0x0000002d08c87547 */ /* 0x000ff6000b800000 */
[----:B------:R-:W-:-:S09]  /*03a0*/  UISETP.NE.AND UP0, UPT, UR13, 0x4, UPT ;  /* 0x000000040d00788c */ /* 0x000fd2000bf05270 */
[----:B------:R-:W-:Y:S05]  /*03b0*/  BRA.U !UP0, `(.L_x_1) ;  /* 0x0000001d08c47547 */ /* 0x000fea000b800000 */
[----:B------:R-:W-:-:S09]  /*03c0*/  UISETP.NE.AND UP0, UPT, UR13, 0x8, UPT ;  /* 0x000000080d00788c */ /* 0x000fd2000bf05270 */
[----:B------:R-:W-:Y:S05]  /*03d0*/  BRA.U UP0, `(.L_x_2) ;  /* 0x0000000d00e87547 */ /* 0x000fea000b800000 */
[----:B------:R-:W-:-:S04]  /*03e0*/  ISETP.GE.U32.AND P0, PT, R5, UR6, PT ;  /* 0x0000000605007c0c */ /* 0x000fc8000bf06070 */
[----:B------:R-:W-:-:S13]  /*03f0*/  ISETP.GE.U32.AND.EX P0, PT, R4, UR8, PT, P0 ;  /* 0x0000000804007c0c */ /* 0x000fda000bf06100 */
[----:B0-----:R-:W-:Y:S05]  /*0400*/  @P0 EXIT ;  /* 0x000000000000094d */ /* 0x001fea0003800000 */
[----:B------:R-:W-:Y:S01]  /*0410*/  BSSY.RECONVERGENT B0, `(.L_x_3) ;  /* 0x00000f5000007945 */ /* 0x000fe20003800200 */
[----:B------:R-:W-:Y:S02]  /*0420*/  IMAD.MOV.U32 R20, RZ, RZ, RZ ;  /* 0x000000ffff147224 */ /* 0x000fe400078e00ff */
[----:B------:R-:W-:Y:S02]  /*0430*/  IMAD.MOV.U32 R16, RZ, RZ, R5 ;  /* 0x000000ffff107224 */ /* 0x000fe400078e0005 */
[----:B------:R-:W-:-:S07]  /*0440*/  IMAD.MOV.U32 R21, RZ, RZ, R4 ;  /* 0x000000ffff157224 */ /* 0x000fce00078e0004 */
.L_x_18:
[----:B-123--:R-:W-:Y:S01]  /*0450*/  LOP3.LUT R2, R21, UR11, RZ, 0xfc, !PT ;  /* 0x0000000b15027c12 */ /* 0x00efe2000f8efcff */
[----:B------:R-:W-:Y:S03]  /*0460*/  BSSY.RECONVERGENT B1, `(.L_x_4) ;  /* 0x0000029000017945 */ /* 0x000fe60003800200 */
[----:B------:R-:W-:-:S13]  /*0470*/  ISETP.NE.U32.AND P0, PT, R2, RZ, PT ;  /* 0x000000ff0200720c */ /* 0x000fda0003f05070 */
[----:B------:R-:W-:Y:S05]  /*0480*/  @P0 BRA `(.L_x_5) ;  /* 0x00000000005c0947 */ /* 0x000fea0003800000 */
[----:B------:R-:W0:Y:S01]  /*0490*/  I2F.U32.RP R6, UR14 ;  /* 0x0000000e00067d06 */ /* 0x000e220008209000 */
[----:B------:R-:W-:Y:S01]  /*04a0*/  ISETP.NE.U32.AND P2, PT, RZ, UR14, PT ;  /* 0x0000000eff007c0c */ /* 0x000fe2000bf45070 */
[----:B------:R-:W-:Y:S02]  /*04b0*/  IMAD.MOV.U32 R21, RZ, RZ, RZ ;  /* 0x000000ffff157224 */ /* 0x000fe400078e00ff */
[----:B------:R-:W-:-:S04]  /*04c0*/  IMAD.MOV.U32 R23, RZ, RZ, RZ ;  /* 0x000000ffff177224 */ /* 0x000fc800078e00ff */
[----:B0-----:R-:W0:Y:S02]  /*04d0*/  MUFU.RCP R6, R6 ;  /* 0x0000000600067308 */ /* 0x001e240000001000 */
[----:B0-----:R-:W-:-:S06]  /*04e0*/  IADD3 R2, PT, PT, R6, 0xffffffe, RZ ;  /* 0x0ffffffe06027810 */ /* 0x001fcc0007ffe0ff */
[----:B------:R0:W1:Y:S02]  /*04f0*/  F2I.FTZ.U32.TRUNC.NTZ R3, R2 ;  /* 0x0000000200037305 */ /* 0x000064000021f000 */
[----:B0-----:R-:W-:Y:S02]  /*0500*/  IMAD.MOV.U32 R2, RZ, RZ, RZ ;  /* 0x000000ffff027224 */ /* 0x001fe400078e00ff */
[----:B-1----:R-:W-:-:S04]  /*0510*/  IMAD.MOV R7, RZ, RZ, -R3 ;  /* 0x000000ffff077224 */ /* 0x002fc800078e0a03 */
[----:B------:R-:W-:-:S04]  /*0520*/  IMAD R7, R7, UR14, RZ ;  /* 0x0000000e07077c24 */ /* 0x000fc8000f8e02ff */
[----:B------:R-:W-:-:S06]  /*0530*/  IMAD.HI.U32 R3, R3, R7, R2 ;  /* 0x0000000703037227 */ /* 0x000fcc00078e0002 */
[----:B------:R-:W-:-:S04]  /*0540*/  IMAD.HI.U32 R22, R3, R16, RZ ;  /* 0x0000001003167227 */ /* 0x000fc800078e00ff */
[----:B------:R-:W-:-:S04]  /*0550*/  IMAD.MOV R3, RZ, RZ, -R22 ;  /* 0x000000ffff037224 */ /* 0x000fc800078e0a16 */
[----:B------:R-:W-:-:S05]  /*0560*/  IMAD R3, R3, UR14, R16 ;  /* 0x0000000e03037c24 */ /* 0x000fca000f8e0210 */
[----:B------:R-:W-:-:S13]  /*0570*/  ISETP.GE.U32.AND P0, PT, R3, UR14, PT ;  /* 0x0000000e03007c0c */ /* 0x000fda000bf06070 */
[----:B------:R-:W-:Y:S01]  /*0580*/  @P0 VIADD R3, R3, -UR14 ;  /* 0x8000000e03030c36 */ /* 0x000fe20008000000 */
[----:B------:R-:W-:-:S04]  /*0590*/  @P0 IADD3 R22, PT, PT, R22, 0x1, RZ ;  /* 0x0000000116160810 */ /* 0x000fc80007ffe0ff */
[----:B------:R-:W-:-:S13]  /*05a0*/  ISETP.GE.U32.AND P1, PT, R3, UR14, PT ;  /* 0x0000000e03007c0c */ /* 0x000fda000bf26070 */
[----:B------:R-:W-:Y:S01]  /*05b0*/  @P1 VIADD R22, R22, 0x1 ;  /* 0x0000000116161836 */ /* 0x000fe20000000000 */
[----:B------:R-:W-:-:S05]  /*05c0*/  @!P2 LOP3.LUT R22, RZ, UR14, RZ, 0x33, !PT ;  /* 0x0000000eff16ac12 */ /* 0x000fca000f8e33ff */
[----:B------:R-:W-:-:S04]  /*05d0*/  IMAD.MOV R3, RZ, RZ, -R22 ;  /* 0x000000ffff037224 */ /* 0x000fc800078e0a16 */
[----:B------:R-:W-:Y:S01]  /*05e0*/  IMAD R16, R3, UR14, R16 ;  /* 0x0000000e03107c24 */ /* 0x000fe2000f8e0210 */
[----:B------:R-:W-:Y:S06]  /*05f0*/  BRA `(.L_x_6) ;  /* 0x00000000003c7947 */ /* 0x000fec0003800000 */
.L_x_5:
[----:B------:R-:W-:Y:S01]  /*0600*/  IMAD.U32 R3, RZ, RZ, UR15 ;  /* 0x0000000fff037e24 */ /* 0x000fe2000f8e00ff */
[----:B------:R-:W-:Y:S01]  /*0610*/  MOV R2, UR14 ;  /* 0x0000000e00027c02 */ /* 0x000fe20008000f00 */
[----:B------:R-:W-:Y:S01]  /*0620*/  IMAD.MOV.U32 R8, RZ, RZ, R16 ;  /* 0x000000ffff087224 */ /* 0x000fe200078e0010 */
[----:B------:R-:W-:Y:S01]  /*0630*/  MOV R6, 0x660 ;  /* 0x0000066000067802 */ /* 0x000fe20000000f00 */
[----:B------:R-:W-:-:S07]  /*0640*/  IMAD.U32 R3, RZ, RZ, UR11 ;  /* 0x0000000bff037e24 */ /* 0x000fce000f8e00ff */
[----:B------:R-:W-:Y:S05]  /*0650*/  CALL.REL.NOINC `($__internal_0_$__cuda_sm20_div_u64) ;  /* 0x0000004000087944 */ /* 0x000fea0003c00000 */
[----:B------:R-:W-:Y:S01]  /*0660*/  IADD3 R7, P0, PT, RZ, -R2, RZ ;  /* 0x80000002ff077210 */ /* 0x000fe20007f1e0ff */
[----:B------:R-:W-:Y:S01]  /*0670*/  IMAD.MOV.U32 R22, RZ, RZ, R2 ;  /* 0x000000ffff167224 */ /* 0x000fe200078e0002 */
[----:B------:R-:W-:Y:S01]  /*0680*/  MOV R17, R21 ;  /* 0x0000001500117202 */ /* 0x000fe20000000f00 */
[--C-:B------:R-:W-:Y:S02]  /*0690*/  IMAD.MOV.U32 R23, RZ, RZ, R3.reuse ;  /* 0x000000ffff177224 */ /* 0x100fe400078e0003 */
[----:B------:R-:W-:Y:S02]  /*06a0*/  IMAD.X R6, RZ, RZ, ~R3, P0 ;  /* 0x000000ffff067224 */ /* 0x000fe400000e0e03 */
[----:B------:R-:W-:-:S04]  /*06b0*/  IMAD.WIDE.U32 R16, R7, UR14, R16 ;  /* 0x0000000e07107c25 */ /* 0x000fc8000f8e0010 */
[----:B------:R-:W-:-:S04]  /*06c0*/  IMAD R6, R6, UR14, RZ ;  /* 0x0000000e06067c24 */ /* 0x000fc8000f8e02ff */
[----:B------:R-:W-:-:S04]  /*06d0*/  IMAD R21, R7, UR11, R6 ;  /* 0x0000000b07157c24 */ /* 0x000fc8000f8e0206 */
[----:B------:R-:W-:-:S07]  /*06e0*/  IMAD.IADD R21, R17, 0x1, R21 ;  /* 0x0000000111157824 */ /* 0x000fce00078e0215 */
.L_x_6:
[----:B------:R-:W-:Y:S05]  /*06f0*/  BSYNC.RECONVERGENT B1 ;  /* 0x0000000000017941 */ /* 0x000fea0003800200 */
.L_x_4:
[----:B------:R-:W-:Y:S01]  /*0700*/  LOP3.LUT R2, R21, UR5, RZ, 0xfc, !PT ;  /* 0x0000000515027c12 */ /* 0x000fe2000f8efcff */
[----:B------:R-:W-:Y:S03]  /*0710*/  BSSY.RECONVERGENT B1, `(.L_x_7) ;  /* 0x0000026000017945 */ /* 0x000fe60003800200 */
[----:B------:R-:W-:-:S13]  /*0720*/  ISETP.NE.U32.AND P0, PT, R2, RZ, PT ;  /* 0x000000ff0200720c */ /* 0x000fda0003f05070 */
[----:B------:R-:W-:Y:S05]  /*0730*/  @P0 BRA `(.L_x_8) ;  /* 0x00000000005c0947 */ /* 0x000fea0003800000 */
[----:B------:R-:W0:Y:S01]  /*0740*/  I2F.U32.RP R6, UR18 ;  /* 0x0000001200067d06 */ /* 0x000e220008209000 */
[----:B------:R-:W-:Y:S01]  /*0750*/  ISETP.NE.U32.AND P2, PT, RZ, UR18, PT ;  /* 0x00000012ff007c0c */ /* 0x000fe2000bf45070 */
[----:B------:R-:W-:-:S06]  /*0760*/  IMAD.MOV.U32 R13, RZ, RZ, RZ ;  /* 0x000000ffff0d7224 */ /* 0x000fcc00078e00ff */
[----:B0-----:R-:W0:Y:S02]  /*0770*/  MUFU.RCP R6, R6 ;  /* 0x0000000600067308 */ /* 0x001e240000001000 */
[----:B0-----:R-:W-:-:S06]  /*0780*/  VIADD R2, R6, 0xffffffe ;  /* 0x0ffffffe06027836 */ /* 0x001fcc0000000000 */
[----:B------:R0:W1:Y:S02]  /*0790*/  F2I.FTZ.U32.TRUNC.NTZ R3, R2 ;  /* 0x0000000200037305 */ /* 0x000064000021f000 */
[----:B0-----:R-:W-:Y:S01]  /*07a0*/  IMAD.MOV.U32 R2, RZ, RZ, RZ ;  /* 0x000000ffff027224 */ /* 0x001fe200078e00ff */
[----:B-1----:R-:W-:-:S05]  /*07b0*/  IADD3 R7, PT, PT, RZ, -R3, RZ ;  /* 0x80000003ff077210 */ /* 0x002fca0007ffe0ff */
[----:B------:R-:W-:-:S04]  /*07c0*/  IMAD R7, R7, UR18, RZ ;  /* 0x0000001207077c24 */ /* 0x000fc8000f8e02ff */
[----:B------:R-:W-:-:S06]  /*07d0*/  IMAD.HI.U32 R3, R3, R7, R2 ;  /* 0x0000000703037227 */ /* 0x000fcc00078e0002 */
[----:B------:R-:W-:-:S04]  /*07e0*/  IMAD.HI.U32 R2, R3, R16, RZ ;  /* 0x0000001003027227 */ /* 0x000fc800078e00ff */
[----:B------:R-:W-:-:S04]  /*07f0*/  IMAD.MOV R3, RZ, RZ, -R2 ;  /* 0x000000ffff037224 */ /* 0x000fc800078e0a02 */
[----:B------:R-:W-:-:S05]  /*0800*/  IMAD R3, R3, UR18, R16 ;  /* 0x0000001203037c24 */ /* 0x000fca000f8e0210 */
[----:B------:R-:W-:-:S13]  /*0810*/  ISETP.GE.U32.AND P0, PT, R3, UR18, PT ;  /* 0x0000001203007c0c */ /* 0x000fda000bf06070 */
[----:B------:R-:W-:Y:S02]  /*0820*/  @P0 VIADD R3, R3, -UR18 ;  /* 0x8000001203030c36 */ /* 0x000fe40008000000 */
[----:B------:R-:W-:-:S03]  /*0830*/  @P0 VIADD R2, R2, 0x1 ;  /* 0x0000000102020836 */ /* 0x000fc60000000000 */
[----:B------:R-:W-:-:S13]  /*0840*/  ISETP.GE.U32.AND P1, PT, R3, UR18, PT ;  /* 0x0000001203007c0c */ /* 0x000fda000bf26070 */
[----:B------:R-:W-:Y:S02]  /*0850*/  @P1 IADD3 R2, PT, PT, R2, 0x1, RZ ;  /* 0x0000000102021810 */ /* 0x000fe40007ffe0ff */
[----:B------:R-:W-:-:S05]  /*0860*/  @!P2 LOP3.LUT R2, RZ, UR18, RZ, 0x33, !PT ;  /* 0x00000012ff02ac12 */ /* 0x000fca000f8e33ff */
[----:B------:R-:W-:-:S04]  /*0870*/  IMAD.MOV R3, RZ, RZ, -R2 ;  /* 0x000000ffff037224 */ /* 0x000fc800078e0a02 */
[----:B------:R-:W-:Y:S02]  /*0880*/  IMAD R16, R3, UR18, R16 ;  /* 0x0000001203107c24 */ /* 0x000fe4000f8e0210 */
[----:B------:R-:W-:Y:S01]  /*0890*/  IMAD.MOV.U32 R3, RZ, RZ, RZ ;  /* 0x000000ffff037224 */ /* 0x000fe200078e00ff */
[----:B------:R-:W-:Y:S06]  /*08a0*/  BRA `(.L_x_9) ;  /* 0x0000000000307947 */ /* 0x000fec0003800000 */
.L_x_8:
[----:B------:R-:W-:Y:S01]  /*08b0*/  IMAD.MOV.U32 R8, RZ, RZ, R16 ;  /* 0x000000ffff087224 */ /* 0x000fe200078e0010 */
[----:B------:R-:W-:Y:S01]  /*08c0*/  MOV R2, UR18 ;  /* 0x0000001200027c02 */ /* 0x000fe20008000f00 */
[----:B------:R-:W-:Y:S01]  /*08d0*/  IMAD.U32 R3, RZ, RZ, UR5 ;  /* 0x00000005ff037e24 */ /* 0x000fe2000f8e00ff */
[----:B------:R-:W-:-:S07]  /*08e0*/  MOV R6, 0x900 ;  /* 0x0000090000067802 */ /* 0x000fce0000000f00 */
[----:B------:R-:W-:Y:S05]  /*08f0*/  CALL.REL.NOINC `($__internal_0_$__cuda_sm20_div_u64) ;  /* 0x0000003c00607944 */ /* 0x000fea0003c00000 */
[----:B------:R-:W-:Y:S01]  /*0900*/  IADD3 R13, P0, PT, RZ, -R2, RZ ;  /* 0x80000002ff0d7210 */ /* 0x000fe20007f1e0ff */
[----:B------:R-:W-:-:S04]  /*0910*/  IMAD.MOV.U32 R17, RZ, RZ, R21 ;  /* 0x000000ffff117224 */ /* 0x000fc800078e0015 */
[----:B------:R-:W-:Y:S02]  /*0920*/  IMAD.X R6, RZ, RZ, ~R3, P0 ;  /* 0x000000ffff067224 */ /* 0x000fe400000e0e03 */
[----:B------:R-:W-:-:S04]  /*0930*/  IMAD.WIDE.U32 R16, R13, UR18, R16 ;  /* 0x000000120d107c25 */ /* 0x000fc8000f8e0010 */
[----:B------:R-:W-:-:S04]  /*0940*/  IMAD R6, R6, UR18, RZ ;  /* 0x0000001206067c24 */ /* 0x000fc8000f8e02ff */
[----:B------:R-:W-:-:S04]  /*0950*/  IMAD R13, R13, UR5, R6 ;  /* 0x000000050d0d7c24 */ /* 0x000fc8000f8e0206 */
[----:B------:R-:W-:-:S07]  /*0960*/  IMAD.IADD R13, R17, 0x1, R13 ;  /* 0x00000001110d7824 */ /* 0x000fce00078e020d */
.L_x_9:
[----:B------:R-:W-:Y:S05]  /*0970*/  BSYNC.RECONVERGENT B1 ;  /* 0x0000000000017941 */ /* 0x000fea0003800200 */
.L_x_7:
[----:B------:R-:W0:Y:S01]  /*0980*/  LDCU.64 UR20, c[0x0][0x3a0] ;  /* 0x00007400ff1477ac */ /* 0x000e220008000a00 */
[----:B------:R-:W-:Y:S01]  /*0990*/  BSSY.RECONVERGENT B1, `(.L_x_10) ;  /* 0x0000094000017945 */ /* 0x000fe20003800200 */
[----:B0-----:R-:W-:Y:S02]  /*09a0*/  ISETP.GE.U32.AND P0, PT, R2, UR20, PT ;  /* 0x0000001402007c0c */ /* 0x001fe4000bf06070 */
[----:B------:R-:W-:Y:S02]  /*09b0*/  ISETP.GE.U32.AND P1, PT, R22, UR21, PT ;  /* 0x0000001516007c0c */ /* 0x000fe4000bf26070 */
[----:B------:R-:W-:-:S04]  /*09c0*/  ISETP.GE.U32.AND.EX P0, PT, R3, UR19, PT, P0 ;  /* 0x0000001303007c0c */ /* 0x000fc8000bf06100 */
[----:B------:R-:W-:-:S13]  /*09d0*/  ISETP.GE.U32.OR.EX P0, PT, R23, UR9, P0, P1 ;  /* 0x0000000917007c0c */ /* 0x000fda0008706510 */
[----:B------:R-:W-:Y:S05]  /*09e0*/  @P0 BRA `(.L_x_11) ;  /* 0x0000000800380947 */ /* 0x000fea0003800000 */
[----:B------:R-:W0:Y:S01]  /*09f0*/  LDCU.128 UR20, c[0x0][0x390] ;  /* 0x00007200ff1477ac */ /* 0x000e220008000c00 */
[C---:B------:R-:W-:Y:S02]  /*0a00*/  SHF.L.U32 R6, R2.reuse, 0x2, RZ ;  /* 0x0000000202067819 */ /* 0x040fe400000006ff */
[----:B------:R-:W-:Y:S02]  /*0a10*/  SHF.L.U64.HI R7, R2, 0x2, R3 ;  /* 0x0000000202077819 */ /* 0x000fe40000010203 */
[C---:B0-----:R-:W-:Y:S02]  /*0a20*/  IADD3 R2, P0, PT, R6.reuse, UR20, RZ ;  /* 0x0000001406027c10 */ /* 0x041fe4000ff1e0ff */
[----:B------:R-:W-:Y:S02]  /*0a30*/  IADD3 R6, P1, PT, R6, UR22, RZ ;  /* 0x0000001606067c10 */ /* 0x000fe4000ff3e0ff */
[C---:B------:R-:W-:Y:S02]  /*0a40*/  IADD3.X R3, PT, PT, R7.reuse, UR21, RZ, P0, !PT ;  /* 0x0000001507037c10 */ /* 0x040fe400087fe4ff */
[----:B------:R-:W-:-:S03]  /*0a50*/  IADD3.X R7, PT, PT, R7, UR23, RZ, P1, !PT ;  /* 0x0000001707077c10 */ /* 0x000fc60008ffe4ff */
[----:B------:R0:W5:Y:S04]  /*0a60*/  LDG.E R15, desc[UR16][R2.64] ;  /* 0x00000010020f7981 */ /* 0x000168000c1e1900 */
[----:B------:R0:W5:Y:S01]  /*0a70*/  LDG.E R17, desc[UR16][R6.64] ;  /* 0x0000001006117981 */ /* 0x000162000c1e1900 */
[----:B------:R-:W-:Y:S01]  /*0a80*/  SHF.L.U64.HI R21, R16, 0x7, R13 ;  /* 0x0000000710157819 */ /* 0x000fe2000001020d */
[----:B------:R-:W-:Y:S03]  /*0a90*/  BSSY.RECONVERGENT B2, `(.L_x_12) ;  /* 0x000001f000027945 */ /* 0x000fe60003800200 */
[----:B------:R-:W-:-:S04]  /*0aa0*/  LOP3.LUT R8, R21, UR12, RZ, 0xfc, !PT ;  /* 0x0000000c15087c12 */ /* 0x000fc8000f8efcff */
[----:B------:R-:W-:Y:S01]  /*0ab0*/  ISETP.NE.U32.AND P0, PT, R8, RZ, PT ;  /* 0x000000ff0800720c */ /* 0x000fe20003f05070 */
[----:B------:R-:W-:-:S12]  /*0ac0*/  IMAD.SHL.U32 R8, R16, 0x80, RZ ;  /* 0x0000008010087824 */ /* 0x000fd800078e00ff */
[----:B0-----:R-:W-:Y:S05]  /*0ad0*/  @P0 BRA `(.L_x_13) ;  /* 0x0000000000540947 */ /* 0x001fea0003800000 */
[----:B------:R-:W0:Y:S02]  /*0ae0*/  LDCU UR4, c[0x0][0x3ac] ;  /* 0x00007580ff0477ac */ /* 0x000e240008000800 */
[----:B0-----:R-:W0:Y:S01]  /*0af0*/  I2F.U32.RP R6, UR4 ;  /* 0x0000000400067d06 */ /* 0x001e220008209000 */
[----:B------:R-:W-:-:S07]  /*0b00*/  ISETP.NE.U32.AND P2, PT, RZ, UR4, PT ;  /* 0x00000004ff007c0c */ /* 0x000fce000bf45070 */
[----:B0-----:R-:W0:Y:S02]  /*0b10*/  MUFU.RCP R6, R6 ;  /* 0x0000000600067308 */ /* 0x001e240000001000 */
[----:B0-----:R-:W-:-:S06]  /*0b20*/  VIADD R2, R6, 0xffffffe ;  /* 0x0ffffffe06027836 */ /* 0x001fcc0000000000 */
[----:B------:R0:W1:Y:S02]  /*0b30*/  F2I.FTZ.U32.TRUNC.NTZ R3, R2 ;  /* 0x0000000200037305 */ /* 0x000064000021f000 */
[----:B0-----:R-:W-:Y:S02]  /*0b40*/  IMAD.MOV.U32 R2, RZ, RZ, RZ ;  /* 0x000000ffff027224 */ /* 0x001fe400078e00ff */
[----:B-1----:R-:W-:-:S04]  /*0b50*/  IMAD.MOV R7, RZ, RZ, -R3 ;  /* 0x000000ffff077224 */ /* 0x002fc800078e0a03 */
[----:B------:R-:W-:-:S04]  /*0b60*/  IMAD R7, R7, UR4, RZ ;  /* 0x0000000407077c24 */ /* 0x000fc8000f8e02ff */
[----:B------:R-:W-:-:S06]  /*0b70*/  IMAD.HI.U32 R3, R3, R7, R2 ;  /* 0x0000000703037227 */ /* 0x000fcc00078e0002 */
[----:B------:R-:W-:-:S05]  /*0b80*/  IMAD.HI.U32 R2, R3, R8, RZ ;  /* 0x0000000803027227 */ /* 0x000fca00078e00ff */
[----:B------:R-:W-:-:S05]  /*0b90*/  IADD3 R3, PT, PT, -R2, RZ, RZ ;  /* 0x000000ff02037210 */ /* 0x000fca0007ffe1ff */
[----:B------:R-:W-:-:S05]  /*0ba0*/  IMAD R3, R3, UR4, R8 ;  /* 0x0000000403037c24 */ /* 0x000fca000f8e0208 */
[----:B------:R-:W-:-:S13]  /*0bb0*/  ISETP.GE.U32.AND P0, PT, R3, UR4, PT ;  /* 0x0000000403007c0c */ /* 0x000fda000bf06070 */
[----:B------:R-:W-:Y:S02]  /*0bc0*/  @P0 VIADD R3, R3, -UR4 ;  /* 0x8000000403030c36 */ /* 0x000fe40008000000 */
[----:B------:R-:W-:-:S03]  /*0bd0*/  @P0 VIADD R2, R2, 0x1 ;  /* 0x0000000102020836 */ /* 0x000fc60000000000 */
[----:B------:R-:W-:Y:S01]  /*0be0*/  ISETP.GE.U32.AND P1, PT, R3, UR4, PT ;  /* 0x0000000403007c0c */ /* 0x000fe2000bf26070 */
[----:B------:R-:W-:-:S12]  /*0bf0*/  IMAD.MOV.U32 R3, RZ, RZ, RZ ;  /* 0x000000ffff037224 */ /* 0x000fd800078e00ff */
[----:B------:R-:W-:Y:S01]  /*0c00*/  @P1 VIADD R2, R2, 0x1 ;  /* 0x0000000102021836 */ /* 0x000fe20000000000 */
[----:B------:R-:W-:Y:S01]  /*0c10*/  @!P2 LOP3.LUT R2, RZ, UR4, RZ, 0x33, !PT ;  /* 0x00000004ff02ac12 */ /* 0x000fe2000f8e33ff */
[----:B------:R-:W-:Y:S06]  /*0c20*/  BRA `(.L_x_14) ;  /* 0x0000000000147947 */ /* 0x000fec0003800000 */
.L_x_13:
[----:B------:R-:W0:Y:S01]  /*0c30*/  LDCU UR4, c[0x0][0x3ac] ;  /* 0x00007580ff0477ac */ /* 0x000e220008000800 */
[----:B------:R-:W-:Y:S02]  /*0c40*/  MOV R3, UR12 ;  /* 0x0000000c00037c02 */ /* 0x000fe40008000f00 */
[----:B------:R-:W-:Y:S01]  /*0c50*/  MOV R6, 0xc80 ;  /* 0x00000c8000067802 */ /* 0x000fe20000000f00 */
[----:B0-----:R-:W-:-:S07]  /*0c60*/  IMAD.U32 R2, RZ, RZ, UR4 ;  /* 0x00000004ff027e24 */ /* 0x001fce000f8e00ff */
[----:B-----5:R-:W-:Y:S05]  /*0c70*/  CALL.REL.NOINC `($__internal_0_$__cuda_sm20_div_u64) ;  /* 0x0000003800807944 */ /* 0x020fea0003c00000 */
.L_x_14:
[----:B------:R-:W-:Y:S05]  /*0c80*/  BSYNC.RECONVERGENT B2 ;  /* 0x0000000000027941 */ /* 0x000fea0003800200 */
.L_x_12:
[----:B------:R-:W0:Y:S01]  /*0c90*/  LDC.64 R6, c[0x0][0x3a8] ;  /* 0x0000ea00ff067b82 */ /* 0x000e220000000a00 */
[----:B------:R-:W-:Y:S01]  /*0ca0*/  UIADD3 UR4, UP0, UPT, UR18, -0x1, URZ ;  /* 0xffffffff12047890 */ /* 0x000fe2000ff1e0ff */
[----:B-----5:R-:W-:Y:S01]  /*0cb0*/  SHF.R.S32.HI R12, RZ, 0x1f, R15 ;  /* 0x0000001fff0c7819 */ /* 0x020fe2000001140f */
[----:B------:R-:W1:Y:S04]  /*0cc0*/  LDCU.128 UR28, c[0x0][0x3d0] ;  /* 0x00007a00ff1c77ac */ /* 0x000e680008000c00 */
[----:B------:R-:W-:Y:S01]  /*0cd0*/  ISETP.NE.U32.AND P0, PT, R16, UR4, PT ;  /* 0x0000000410007c0c */ /* 0x000fe2000bf05070 */
[----:B------:R-:W-:Y:S01]  /*0ce0*/  UIADD3.X UR4, UPT, UPT, UR5, -0x1, URZ, UP0, !UPT ;  /* 0xffffffff05047890 */ /* 0x000fe200087fe4ff */
[----:B------:R-:W2:Y:S01]  /*0cf0*/  LDCU.128 UR20, c[0x0][0x3b0] ;  /* 0x00007600ff1477ac */ /* 0x000ea20008000c00 */
[----:B------:R-:W3:Y:S04]  /*0d00*/  LDCU.128 UR24, c[0x0][0x3c0] ;  /* 0x00007800ff1877ac */ /* 0x000ee80008000c00 */
[----:B------:R-:W-:Y:S01]  /*0d10*/  ISETP.NE.AND.EX P0, PT, R13, UR4, PT, P0 ;  /* 0x000000040d007c0c */ /* 0x000fe2000bf05300 */
[----:B0-----:R-:W-:Y:S01]  /*0d20*/  IMAD R13, R7, R6, RZ ;  /* 0x00000006070d7224 */ /* 0x001fe200078e02ff */
[----:B------:R-:W-:Y:S01]  /*0d30*/  SHF.R.S32.HI R7, RZ, 0x1f, R17 ;  /* 0x0000001fff077819 */ /* 0x000fe20000011411 */
[----:B--2---:R-:W-:-:S03]  /*0d40*/  IMAD R9, R23, UR20, RZ ;  /* 0x0000001417097c24 */ /* 0x004fc6000f8e02ff */
[----:B------:R-:W-:Y:S01]  /*0d50*/  LOP3.LUT P1, RZ, R13, 0x7f, RZ, 0xc0, !PT ;  /* 0x0000007f0dff7812 */ /* 0x000fe2000782c0ff */
[----:B-1----:R-:W-:Y:S01]  /*0d60*/  IMAD R14, R7, UR28, RZ ;  /* 0x0000001c070e7c24 */ /* 0x002fe2000f8e02ff */
[----:B------:R-:W-:Y:S01]  /*0d70*/  IADD3 R7, P2, PT, -R2, R6, RZ ;  /* 0x0000000602077210 */ /* 0x000fe20007f5e1ff */
[----:B---3--:R-:W-:Y:S01]  /*0d80*/  IMAD R21, R23, UR26, RZ ;  /* 0x0000001a17157c24 */ /* 0x008fe2000f8e02ff */
[----:B------:R-:W-:Y:S01]  /*0d90*/  SHF.R.S32.HI R6, RZ, 0x1f, R0 ;  /* 0x0000001fff067819 */ /* 0x000fe20000011400 */
[C---:B------:R-:W-:Y:S01]  /*0da0*/  IMAD.WIDE.U32 R10, R22.reuse, UR20, RZ ;  /* 0x00000014160a7c25 */ /* 0x040fe2000f8e00ff */
[-C--:B------:R-:W-:Y:S02]  /*0db0*/  SEL R7, R7, R0.reuse, !P0 ;  /* 0x0000000007077207 */ /* 0x080fe40004000000 */
[----:B------:R-:W-:Y:S01]  /*0dc0*/  IADD3.X R13, PT, PT, ~R3, UR10, RZ, P2, !PT ;  /* 0x0000000a030d7c10 */ /* 0x000fe200097fe5ff */
[C---:B------:R-:W-:Y:S01]  /*0dd0*/  IMAD R19, R22.reuse, UR21, R9 ;  /* 0x0000001516137c24 */ /* 0x040fe2000f8e0209 */
[----:B------:R-:W-:Y:S01]  /*0de0*/  SEL R7, R7, R0, P1 ;  /* 0x0000000007077207 */ /* 0x000fe20000800000 */
[----:B------:R-:W-:-:S02]  /*0df0*/  IMAD R21, R22, UR27, R21 ;  /* 0x0000001b16157c24 */ /* 0x000fc4000f8e0215 */
[----:B------:R-:W-:Y:S01]  /*0e00*/  IMAD.WIDE.U32 R8, R22, UR26, RZ ;  /* 0x0000001a16087c25 */ /* 0x000fe2000f8e00ff */
[----:B------:R-:W-:Y:S02]  /*0e10*/  @P1 SEL R6, R13, R6, !P0 ;  /* 0x000000060d061207 */ /* 0x000fe40004000000 */
[----:B------:R-:W-:Y:S01]  /*0e20*/  ISETP.NE.U32.AND P0, PT, R7, RZ, PT ;  /* 0x000000ff0700720c */ /* 0x000fe20003f05070 */
[----:B------:R-:W-:Y:S02]  /*0e30*/  IMAD.IADD R11, R11, 0x1, R19 ;  /* 0x000000010b0b7824 */ /* 0x000fe400078e0213 */
[----:B------:R-:W-:Y:S01]  /*0e40*/  IMAD R12, R12, UR22, RZ ;  /* 0x000000160c0c7c24 */ /* 0x000fe2000f8e02ff */
[----:B------:R-:W-:Y:S01]  /*0e50*/  ISETP.NE.AND.EX P0, PT, R6, RZ, PT, P0 ;  /* 0x000000ff0600720c */ /* 0x000fe20003f05300 */
[----:B------:R-:W-:Y:S02]  /*0e60*/  IMAD.IADD R9, R9, 0x1, R21 ;  /* 0x0000000109097824 */ /* 0x000fe400078e0215 */
[----:B------:R-:W-:-:S02]  /*0e70*/  IMAD R19, R15, UR23, R12 ;  /* 0x000000170f137c24 */ /* 0x000fc4000f8e020c */
[----:B------:R-:W-:-:S04]  /*0e80*/  IMAD.WIDE.U32 R10, R15, UR22, R10 ;  /* 0x000000160f0a7c25 */ /* 0x000fc8000f8e000a */
[C---:B------:R-:W-:Y:S02]  /*0e90*/  IMAD R15, R17.reuse, UR29, R14 ;  /* 0x0000001d110f7c24 */ /* 0x040fe4000f8e020e */
[----:B------:R-:W-:-:S04]  /*0ea0*/  IMAD.WIDE.U32 R8, R17, UR28, R8 ;  /* 0x0000001c11087c25 */ /* 0x000fc8000f8e0008 */
[----:B------:R-:W-:Y:S01]  /*0eb0*/  IMAD R13, R3, UR24, RZ ;  /* 0x00000018030d7c24 */ /* 0x000fe2000f8e02ff */
[----:B------:R-:W-:Y:S01]  /*0ec0*/  IADD3 R9, PT, PT, R9, R15, RZ ;  /* 0x0000000f09097210 */ /* 0x000fe20007ffe0ff */
[----:B------:R-:W-:Y:S02]  /*0ed0*/  IMAD.IADD R11, R11, 0x1, R19 ;  /* 0x000000010b0b7824 */ /* 0x000fe400078e0213 */
[----:B------:R-:W-:Y:S02]  /*0ee0*/  IMAD R3, R3, UR30, RZ ;  /* 0x0000001e03037c24 */ /* 0x000fe4000f8e02ff */
[C---:B------:R-:W-:Y:S02]  /*0ef0*/  IMAD R13, R2.reuse, UR25, R13 ;  /* 0x00000019020d7c24 */ /* 0x040fe4000f8e020d */
[----:B------:R-:W-:-:S04]  /*0f00*/  IMAD.WIDE.U32 R10, R2, UR24, R10 ;  /* 0x00000018020a7c25 */ /* 0x000fc8000f8e000a */
[C---:B------:R-:W-:Y:S02]  /*0f10*/  IMAD R15, R2.reuse, UR31, R3 ;  /* 0x0000001f020f7c24 */ /* 0x040fe4000f8e0203 */
[----:B------:R-:W-:Y:S01]  /*0f20*/  IMAD.WIDE.U32 R2, R2, UR30, R8 ;  /* 0x0000001e02027c25 */ /* 0x000fe2000f8e0008 */
[----:B------:R-:W-:Y:S06]  /*0f30*/  @!P0 BRA `(.L_x_11) ;  /* 0x0000000000e48947 */ /* 0x000fec0003800000 */
[----:B------:R-:W0:Y:S01]  /*0f40*/  LDCU.128 UR20, c[0x0][0x380] ;  /* 0x00007000ff1477ac */ /* 0x000e220008000c00 */
[----:B------:R-:W-:Y:S01]  /*0f50*/  ISETP.GE.U32.AND P1, PT, R7, 0x4, PT ;  /* 0x000000040700780c */ /* 0x000fe20003f26070 */
[----:B------:R-:W-:Y:S01]  /*0f60*/  IMAD.IADD R11, R11, 0x1, R13 ;  /* 0x000000010b0b7824 */ /* 0x000fe200078e020d */
[----:B------:R-:W-:Y:S01]  /*0f70*/  LOP3.LUT R21, R7, 0x3, RZ, 0xc0, !PT ;  /* 0x0000000307157812 */ /* 0x000fe200078ec0ff */
[----:B------:R-:W-:Y:S01]  /*0f80*/  IMAD.IADD R8, R3, 0x1, R15 ;  /* 0x0000000103087824 */ /* 0x000fe200078e020f */
[----:B------:R-:W-:Y:S01]  /*0f90*/  ISETP.GE.U32.AND.EX P1, PT, R6, RZ, PT, P1 ;  /* 0x000000ff0600720c */ /* 0x000fe20003f26110 */
[----:B------:R-:W-:Y:S01]  /*0fa0*/  BSSY.RECONVERGENT B2, `(.L_x_15) ;  /* 0x000001f000027945 */ /* 0x000fe20003800200 */
[----:B------:R-:W-:Y:S02]  /*0fb0*/  ISETP.NE.U32.AND P0, PT, R21, RZ, PT ;  /* 0x000000ff1500720c */ /* 0x000fe40003f05070 */
[----:B------:R-:W-:Y:S02]  /*0fc0*/  CS2R R18, SRZ ;  /* 0x0000000000127805 */ /* 0x000fe4000001ff00 */
[----:B------:R-:W-:-:S02]  /*0fd0*/  ISETP.NE.AND.EX P0, PT, RZ, RZ, PT, P0 ;  /* 0x000000ffff00720c */ /* 0x000fc40003f05300 */
[----:B0-----:R-:W-:Y:S02]  /*0fe0*/  IADD3 R10, P2, PT, R10, UR20, RZ ;  /* 0x000000140a0a7c10 */ /* 0x001fe4000ff5e0ff */
[----:B------:R-:W-:Y:S02]  /*0ff0*/  IADD3 R9, P3, PT, R2, UR22, RZ ;  /* 0x0000001602097c10 */ /* 0x000fe4000ff7e0ff */
[----:B------:R-:W-:Y:S02]  /*1000*/  IADD3.X R11, PT, PT, R11, UR21, RZ, P2, !PT ;  /* 0x000000150b0b7c10 */ /* 0x000fe400097fe4ff */
[----:B------:R-:W-:Y:S01]  /*1010*/  IADD3.X R8, PT, PT, R8, UR23, RZ, P3, !PT ;  /* 0x0000001708087c10 */ /* 0x000fe20009ffe4ff */
[----:B------:R-:W-:Y:S08]  /*1020*/  @!P1 BRA `(.L_x_16) ;  /* 0x0000000000589947 */ /* 0x000ff00003800000 */
[----:B------:R-:W-:Y:S01]  /*1030*/  LOP3.LUT R19, R7, 0xfffffffc, RZ, 0xc0, !PT ;  /* 0xfffffffc07137812 */ /* 0x000fe200078ec0ff */
[----:B------:R-:W-:Y:S01]  /*1040*/  IMAD.MOV.U32 R18, RZ, RZ, R6 ;  /* 0x000000ffff127224 */ /* 0x000fe200078e0006 */
[----:B------:R-:W-:-:S07]  /*1050*/  CS2R R24, SRZ ;  /* 0x0000000000187805 */ /* 0x000fce000001ff00 */
.L_x_17:
[C---:B0-----:R-:W-:Y:S01]  /*1060*/  IMAD.SHL.U32 R6, R24.reuse, 0x8, RZ ;  /* 0x0000000818067824 */ /* 0x041fe200078e00ff */
[----:B------:R-:W-:-:S04]  /*1070*/  SHF.L.U64.HI R7, R24, 0x3, R25 ;  /* 0x0000000318077819 */ /* 0x000fc80000010219 */
[----:B------:R-:W-:-:S04]  /*1080*/  IADD3 R2, P1, PT, R6, R10, RZ ;  /* 0x0000000a06027210 */ /* 0x000fc80007f3e0ff */
[----:B------:R-:W-:-:S05]  /*1090*/  IADD3.X R3, PT, PT, R7, R11, RZ, P1, !PT ;  /* 0x0000000b07037210 */ /* 0x000fca0000ffe4ff */
[----:B------:R-:W2:Y:S01]  /*10a0*/  LDG.E.64 R12, desc[UR16][R2.64] ;  /* 0x00000010020c7981 */ /* 0x000ea2000c1e1b00 */
[----:B------:R-:W-:-:S05]  /*10b0*/  IADD3 R6, P1, PT, R6, R9, RZ ;  /* 0x0000000906067210 */ /* 0x000fca0007f3e0ff */
[----:B------:R-:W-:-:S05]  /*10c0*/  IMAD.X R7, R7, 0x1, R8, P1 ;  /* 0x0000000107077824 */ /* 0x000fca00008e0608 */
[----:B--2---:R0:W-:Y:S04]  /*10d0*/  STG.E.64 desc[UR16][R6.64], R12 ;  /* 0x0000000c06007986 */ /* 0x0041e8000c101b10 */
[----:B------:R-:W2:Y:S04]  /*10e0*/  LDG.E.64 R14, desc[UR16][R2.64+0x8] ;  /* 0x00000810020e7981 */ /* 0x000ea8000c1e1b00 */
[----:B--2---:R0:W-:Y:S04]  /*10f0*/  STG.E.64 desc[UR16][R6.64+0x8], R14 ;  /* 0x0000080e06007986 */ /* 0x0041e8000c101b10 */
[----:B------:R-:W2:Y:S01]  /*1100*/  LDG.E.64 R16, desc[UR16][R2.64+0x10] ;  /* 0x0000101002107981 */ /* 0x000ea2000c1e1b00 */
[----:B------:R-:W-:-:S03]  /*1110*/  IADD3 R24, P1, PT, R24, 0x4, RZ ;  /* 0x0000000418187810 */ /* 0x000fc60007f3e0ff */
[----:B--2---:R0:W-:Y:S04]  /*1120*/  STG.E.64 desc[UR16][R6.64+0x10], R16 ;  /* 0x0000101006007986 */ /* 0x0041e8000c101b10 */
[----:B------:R-:W2:Y:S01]  /*1130*/  LDG.E.64 R22, desc[UR16][R2.64+0x18] ;  /* 0x0000181002167981 */ /* 0x000ea2000c1e1b00 */
[----:B------:R-:W-:Y:S01]  /*1140*/  IMAD.X R25, RZ, RZ, R25, P1 ;  /* 0x000000ffff197224 */ /* 0x000fe200008e0619 */
[----:B------:R-:W-:-:S04]  /*1150*/  ISETP.NE.U32.AND P1, PT, R24, R19, PT ;  /* 0x000000131800720c */ /* 0x000fc80003f25070 */
[----:B------:R-:W-:Y:S01]  /*1160*/  ISETP.NE.AND.EX P1, PT, R25, R18, PT, P1 ;  /* 0x000000121900720c */ /* 0x000fe20003f25310 */
[----:B--2---:R0:W-:-:S12]  /*1170*/  STG.E.64 desc[UR16][R6.64+0x18], R22 ;  /* 0x0000181606007986 */ /* 0x0041d8000c101b10 */
[----:B------:R-:W-:Y:S05]  /*1180*/  @P1 BRA `(.L_x_17) ;  /* 0xfffffffc00b41947 */ /* 0x000fea000383ffff */
.L_x_16:
[----:B------:R-:W-:Y:S05]  /*1190*/  BSYNC.RECONVERGENT B2 ;  /* 0x0000000000027941 */ /* 0x000fea0003800200 */
.L_x_15:
[----:B------:R-:W-:Y:S05]  /*11a0*/  @!P0 BRA `(.L_x_11) ;  /* 0x0000000000488947 */ /* 0x000fea0003800000 */
[C---:B0-----:R-:W-:Y:S01]  /*11b0*/  IMAD.SHL.U32 R6, R19.reuse, 0x8, RZ ;  /* 0x0000000813067824 */ /* 0x041fe200078e00ff */
[----:B------:R-:W-:-:S04]  /*11c0*/  SHF.L.U64.HI R18, R19, 0x3, R18 ;  /* 0x0000000313127819 */ /* 0x000fc80000010212 */
[----:B------:R-:W-:-:S05]  /*11d0*/  IADD3 R10, P0, PT, R6, R10, RZ ;  /* 0x0000000a060a7210 */ /* 0x000fca0007f1e0ff */
[----:B------:R-:W-:-:S05]  /*11e0*/  IMAD.X R11, R18, 0x1, R11, P0 ;  /* 0x00000001120b7824 */ /* 0x000fca00000e060b */
[----:B------:R-:W2:Y:S01]  /*11f0*/  LDG.E.64 R2, desc[UR16][R10.64] ;  /* 0x000000100a027981 */ /* 0x000ea2000c1e1b00 */
[----:B------:R-:W-:-:S04]  /*1200*/  IADD3 R6, P0, PT, R6, R9, RZ ;  /* 0x0000000906067210 */ /* 0x000fc80007f1e0ff */
[----:B------:R-:W-:Y:S02]  /*1210*/  IADD3.X R7, PT, PT, R18, R8, RZ, P0, !PT ;  /* 0x0000000812077210 */ /* 0x000fe400007fe4ff */
[----:B------:R-:W-:-:S04]  /*1220*/  ISETP.NE.U32.AND P0, PT, R21, 0x1, PT ;  /* 0x000000011500780c */ /* 0x000fc80003f05070 */
[----:B------:R-:W-:Y:S01]  /*1230*/  ISETP.NE.AND.EX P0, PT, RZ, RZ, PT, P0 ;  /* 0x000000ffff00720c */ /* 0x000fe20003f05300 */
[----:B--2---:R1:W-:-:S12]  /*1240*/  STG.E.64 desc[UR16][R6.64], R2 ;  /* 0x0000000206007986 */ /* 0x0043d8000c101b10 */
[----:B------:R-:W-:Y:S05]  /*1250*/  @!P0 BRA `(.L_x_11) ;  /* 0x00000000001c8947 */ /* 0x000fea0003800000 */
[----:B-1----:R-:W2:Y:S01]  /*1260*/  LDG.E.64 R2, desc[UR16][R10.64+0x8] ;  /* 0x000008100a027981 */ /* 0x002ea2000c1e1b00 */
[----:B------:R-:W-:-:S04]  /*1270*/  ISETP.NE.U32.AND P0, PT, R21, 0x2, PT ;  /* 0x000000021500780c */ /* 0x000fc80003f05070 */
[----:B------:R-:W-:Y:S01]  /*1280*/  ISETP.NE.AND.EX P0, PT, RZ, RZ, PT, P0 ;  /* 0x000000ffff00720c */ /* 0x000fe20003f05300 */
[----:B--2---:R2:W-:-:S12]  /*1290*/  STG.E.64 desc[UR16][R6.64+0x8], R2 ;  /* 0x0000080206007986 */ /* 0x0045d8000c101b10 */
[----:B------:R-:W-:Y:S05]  /*12a0*/  @!P0 BRA `(.L_x_11) ;  /* 0x0000000000088947 */ /* 0x000fea0003800000 */
[----:B--2---:R-:W2:Y:S04]  /*12b0*/  LDG.E.64 R2, desc[UR16][R10.64+0x10] ;  /* 0x000010100a027981 */ /* 0x004ea8000c1e1b00 */
[----:B--2---:R3:W-:Y:S02]  /*12c0*/  STG.E.64 desc[UR16][R6.64+0x10], R2 ;  /* 0x0000100206007986 */ /* 0x0047e4000c101b10 */
.L_x_11:
[----:B------:R-:W-:Y:S05]  /*12d0*/  BSYNC.RECONVERGENT B1 ;  /* 0x0000000000017941 */ /* 0x000fea0003800200 */
.L_x_10:
[----:B------:R-:W-:-:S05]  /*12e0*/  VIADD R20, R20, 0x1 ;  /* 0x0000000114147836 */ /* 0x000fca0000000000 */
[----:B------:R-:W-:-:S13]  /*12f0*/  ISETP.NE.AND P0, PT, R20, 0x4, PT ;  /* 0x000000041400780c */ /* 0x000fda0003f05270 */
[----:B------:R-:W-:Y:S05]  /*1300*/  @!P0 EXIT ;  /* 0x000000000000894d */ /* 0x000fea0003800000 */
[----:B0-----:R-:W-:-:S04]  /*1310*/  IADD3 R16, P1, PT, R5, R20, RZ ;  /* 0x0000001405107210 */ /* 0x001fc80007f3e0ff */
[----:B------:R-:W-:Y:S01]  /*1320*/  ISETP.GE.U32.AND P0, PT, R16, UR6, PT ;  /* 0x0000000610007c0c */ /* 0x000fe2000bf06070 */
[----:B------:R-:W-:-:S05]  /*1330*/  IMAD.X R21, RZ, RZ, R4, P1 ;  /* 0x000000ffff157224 */ /* 0x000fca00008e0604 */
[----:B------:R-:W-:-:S13]  /*1340*/  ISETP.GE.U32.AND.EX P0, PT, R21, UR8, PT, P0 ;  /* 0x0000000815007c0c */ /* 0x000fda000bf06100 */
[----:B------:R-:W-:Y:S05]  /*1350*/  @!P0 BRA `(.L_x_18) ;  /* 0xfffffff0003c8947 */ /* 0x000fea000383ffff */
[----:B------:R-:W-:Y:S05]  /*1360*/  BSYNC.RECONVERGENT B0 ;  /* 0x0000000000007941 */ /* 0x000fea0003800200 */
.L_x_3:
[----:B------:R-:W-:Y:S05]  /*1370*/  EXIT ;  /* 0x000000000000794d */ /* 0x000fea0003800000 */
.L_x_2:
[----:B------:R-:W-:-:S05]  /*1380*/  UMOV UR4, URZ ;  /* 0x000000ff00047c82 */ /* 0x000fca0008000000 */
.L_x_33:
[----:B------:R-:W-:Y:S01]  /*1390*/  IADD3 R16, P1, PT, R5, UR4, RZ ;  /* 0x0000000405107c10 */ /* 0x000fe2000ff3e0ff */
[----:B------:R-:W-:-:S03]  /*13a0*/  UIADD3 UR4, UPT, UPT, UR4, 0x1, URZ ;  /* 0x0000000104047890 */ /* 0x000fc6000fffe0ff */
[----:B------:R-:W-:Y:S01]  /*13b0*/  ISETP.GE.U32.AND P0, PT, R16, UR6, PT ;  /* 0x0000000610007c0c */ /* 0x000fe2000bf06070 */
[----:B------:R-:W-:-:S05]  /*13c0*/  IMAD.X R17, RZ, RZ, R4, P1 ;  /* 0x000000ffff117224 */ /* 0x000fca00008e0604 */
[----:B------:R-:W-:-:S13]  /*13d0*/  ISETP.GE.U32.AND.EX P0, PT, R17, UR8, PT, P0 ;  /* 0x0000000811007c0c */ /* 0x000fda000bf06100 */
[----:B0123--:R-:W-:Y:S05]  /*13e0*/  @P0 EXIT ;  /* 0x000000000000094d */ /* 0x00ffea0003800000 */
[----:B------:R-:W-:Y:S01]  /*13f0*/  LOP3.LUT R2, R17, UR11, RZ, 0xfc, !PT ;  /* 0x0000000b11027c12 */ /* 0x000fe2000f8efcff */
[----:B------:R-:W-:Y:S01]  /*1400*/  UISETP.NE.AND UP0, UPT, UR4, 0x4, UPT ;  /* 0x000000040400788c */ /* 0x000fe2000bf05270 */
[----:B------:R-:W-:Y:S02]  /*1410*/  BSSY.RECONVERGENT B0, `(.L_x_19) ;  /* 0x0000029000007945 */ /* 0x000fe40003800200 */
[----:B------:R-:W-:-:S13]  /*1420*/  ISETP.NE.U32.AND P0, PT, R2, RZ, PT ;  /* 0x000000ff0200720c */ /* 0x000fda0003f05070 */
[----:B------:R-:W-:Y:S05]  /*1430*/  @P0 BRA `(.L_x_20) ;  /* 0x00000000005c0947 */ /* 0x000fea0003800000 */
[----:B------:R-:W0:Y:S01]  /*1440*/  I2F.U32.RP R6, UR14 ;  /* 0x0000000e00067d06 */ /* 0x000e220008209000 */
[----:B------:R-:W-:Y:S01]  /*1450*/  IMAD.MOV.U32 R2, RZ, RZ, RZ ;  /* 0x000000ffff027224 */ /* 0x000fe200078e00ff */
[----:B------:R-:W-:Y:S01]  /*1460*/  ISETP.NE.U32.AND P2, PT, RZ, UR14, PT ;  /* 0x0000000eff007c0c */ /* 0x000fe2000bf45070 */
[----:B------:R-:W-:Y:S02]  /*1470*/  IMAD.MOV.U32 R21, RZ, RZ, RZ ;  /* 0x000000ffff157224 */ /* 0x000fe400078e00ff */
[----:B------:R-:W-:-:S03]  /*1480*/  IMAD.MOV.U32 R23, RZ, RZ, RZ ;  /* 0x000000ffff177224 */ /* 0x000fc600078e00ff */
[----:B0-----:R-:W0:Y:S02]  /*1490*/  MUFU.RCP R6, R6 ;  /* 0x0000000600067308 */ /* 0x001e240000001000 */
[----:B0-----:R-:W-:-:S06]  /*14a0*/  VIADD R7, R6, 0xffffffe ;  /* 0x0ffffffe06077836 */ /* 0x001fcc0000000000 */
[----:B------:R-:W0:Y:S02]  /*14b0*/  F2I.FTZ.U32.TRUNC.NTZ R3, R7 ;  /* 0x0000000700037305 */ /* 0x000e24000021f000 */
[----:B0-----:R-:W-:-:S05]  /*14c0*/  IADD3 R9, PT, PT, RZ, -R3, RZ ;  /* 0x80000003ff097210 */ /* 0x001fca0007ffe0ff */
        /* <DEDUP_REMOVED lines=12> */
[----:B------:R-:W-:Y:S01]  /*1590*/  IMAD R20, R3, UR14, R16 ;  /* 0x0000000e03147c24 */ /* 0x000fe2000f8e0210 */
[----:B------:R-:W-:Y:S06]  /*15a0*/  BRA `(.L_x_21) ;  /* 0x00000000003c7947 */ /* 0x000fec0003800000 */
.L_x_20:
[----:B------:R-:W-:Y:S01]  /*15b0*/  MOV R3, UR15 ;  /* 0x0000000f00037c02 */ /* 0x000fe20008000f00 */
[----:B------:R-:W-:Y:S01]  /*15c0*/  IMAD.U32 R2, RZ, RZ, UR14 ;  /* 0x0000000eff027e24 */ /* 0x000fe2000f8e00ff */
[----:B------:R-:W-:Y:S01]  /*15d0*/  MOV R6, 0x1620 ;  /* 0x0000162000067802 */ /* 0x000fe20000000f00 */
[----:B------:R-:W-:Y:S02]  /*15e0*/  IMAD.MOV.U32 R8, RZ, RZ, R16 ;  /* 0x000000ffff087224 */ /* 0x000fe400078e0010 */
[----:B------:R-:W-:Y:S02]  /*15f0*/  IMAD.MOV.U32 R21, RZ, RZ, R17 ;  /* 0x000000ffff157224 */ /* 0x000fe400078e0011 */
[----:B------:R-:W-:-:S07]  /*1600*/  IMAD.U32 R3, RZ, RZ, UR11 ;  /* 0x0000000bff037e24 */ /* 0x000fce000f8e00ff */
[----:B------:R-:W-:Y:S05]  /*1610*/  CALL.REL.NOINC `($__internal_0_$__cuda_sm20_div_u64) ;  /* 0x0000003000187944 */ /* 0x000fea0003c00000 */
[----:B------:R-:W-:Y:S01]  /*1620*/  IADD3 R7, P0, PT, RZ, -R2, RZ ;  /* 0x80000002ff077210 */ /* 0x000fe20007f1e0ff */
[----:B------:R-:W-:Y:S02]  /*1630*/  IMAD.MOV.U32 R22, RZ, RZ, R2 ;  /* 0x000000ffff167224 */ /* 0x000fe400078e0002 */
[--C-:B------:R-:W-:Y:S02]  /*1640*/  IMAD.MOV.U32 R23, RZ, RZ, R3.reuse ;  /* 0x000000ffff177224 */ /* 0x100fe400078e0003 */
[----:B------:R-:W-:Y:S02]  /*1650*/  IMAD.X R6, RZ, RZ, ~R3, P0 ;  /* 0x000000ffff067224 */ /* 0x000fe400000e0e03 */
[----:B------:R-:W-:-:S04]  /*1660*/  IMAD.WIDE.U32 R20, R7, UR14, R16 ;  /* 0x0000000e07147c25 */ /* 0x000fc8000f8e0010 */
[----:B------:R-:W-:-:S04]  /*1670*/  IMAD R6, R6, UR14, RZ ;  /* 0x0000000e06067c24 */ /* 0x000fc8000f8e02ff */
[----:B------:R-:W-:-:S05]  /*1680*/  IMAD R7, R7, UR11, R6 ;  /* 0x0000000b07077c24 */ /* 0x000fca000f8e0206 */
[----:B------:R-:W-:-:S07]  /*1690*/  IADD3 R21, PT, PT, R7, R21, RZ ;  /* 0x0000001507157210 */ /* 0x000fce0007ffe0ff */
.L_x_21:
[----:B------:R-:W-:Y:S05]  /*16a0*/  BSYNC.RECONVERGENT B0 ;  /* 0x0000000000007941 */ /* 0x000fea0003800200 */
.L_x_19:
[----:B------:R-:W-:Y:S01]  /*16b0*/  LOP3.LUT R2, R21, UR5, RZ, 0xfc, !PT ;  /* 0x0000000515027c12 */ /* 0x000fe2000f8efcff */
[----:B------:R-:W-:Y:S03]  /*16c0*/  BSSY.RECONVERGENT B0, `(.L_x_22) ;  /* 0x0000026000007945 */ /* 0x000fe60003800200 */
[----:B------:R-:W-:-:S13]  /*16d0*/  ISETP.NE.U32.AND P0, PT, R2, RZ, PT ;  /* 0x000000ff0200720c */ /* 0x000fda0003f05070 */
[----:B------:R-:W-:Y:S05]  /*16e0*/  @P0 BRA `(.L_x_23) ;  /* 0x00000000005c0947 */ /* 0x000fea0003800000 */
[----:B------:R-:W0:Y:S01]  /*16f0*/  I2F.U32.RP R6, UR18 ;  /* 0x0000001200067d06 */ /* 0x000e220008209000 */
[----:B------:R-:W-:Y:S01]  /*1700*/  HFMA2 R2, -RZ, RZ, 0, 0 ;  /* 0x00000000ff027431 */ /* 0x000fe200000001ff */
[----:B------:R-:W-:Y:S01]  /*1710*/  ISETP.NE.U32.AND P2, PT, RZ, UR18, PT ;  /* 0x00000012ff007c0c */ /* 0x000fe2000bf45070 */
[----:B------:R-:W-:-:S05]  /*1720*/  IMAD.MOV.U32 R16, RZ, RZ, RZ ;  /* 0x000000ffff107224 */ /* 0x000fca00078e00ff */
[----:B0-----:R-:W0:Y:S02]  /*1730*/  MUFU.RCP R6, R6 ;  /* 0x0000000600067308 */ /* 0x001e240000001000 */
[----:B0-----:R-:W-:-:S06]  /*1740*/  VIADD R7, R6, 0xffffffe ;  /* 0x0ffffffe06077836 */ /* 0x001fcc0000000000 */
[----:B------:R-:W0:Y:S02]  /*1750*/  F2I.FTZ.U32.TRUNC.NTZ R3, R7 ;  /* 0x0000000700037305 */ /* 0x000e24000021f000 */
[----:B0-----:R-:W-:-:S04]  /*1760*/  IMAD.MOV R9, RZ, RZ, -R3 ;  /* 0x000000ffff097224 */ /* 0x001fc800078e0a03 */
        /* <DEDUP_REMOVED lines=8> */
[----:B------:R-:W-:Y:S01]  /*17f0*/  ISETP.GE.U32.AND P1, PT, R3, UR18, PT ;  /* 0x0000001203007c0c */ /* 0x000fe2000bf26070 */
[----:B------:R-:W-:-:S12]  /*1800*/  IMAD.MOV.U32 R3, RZ, RZ, RZ ;  /* 0x000000ffff037224 */ /* 0x000fd800078e00ff */
[----:B------:R-:W-:Y:S01]  /*1810*/  @P1 VIADD R2, R2, 0x1 ;  /* 0x0000000102021836 */ /* 0x000fe20000000000 */
[----:B------:R-:W-:-:S04]  /*1820*/  @!P2 LOP3.LUT R2, RZ, UR18, RZ, 0x33, !PT ;  /* 0x00000012ff02ac12 */ /* 0x000fc8000f8e33ff */
[----:B------:R-:W-:-:S05]  /*1830*/  IADD3 R17, PT, PT, -R2, RZ, RZ ;  /* 0x000000ff02117210 */ /* 0x000fca0007ffe1ff */
[----:B------:R-:W-:Y:S01]  /*1840*/  IMAD R17, R17, UR18, R20 ;  /* 0x0000001211117c24 */ /* 0x000fe2000f8e0214 */
[----:B------:R-:W-:Y:S06]  /*1850*/  BRA `(.L_x_24) ;  /* 0x0000000000307947 */ /* 0x000fec0003800000 */
.L_x_23:
[----:B------:R-:W-:Y:S01]  /*1860*/  IMAD.MOV.U32 R8, RZ, RZ, R20 ;  /* 0x000000ffff087224 */ /* 0x000fe200078e0014 */
[----:B------:R-:W-:Y:S01]  /*1870*/  MOV R2, UR18 ;  /* 0x0000001200027c02 */ /* 0x000fe20008000f00 */
[----:B------:R-:W-:Y:S01]  /*1880*/  IMAD.U32 R3, RZ, RZ, UR5 ;  /* 0x00000005ff037e24 */ /* 0x000fe2000f8e00ff */
[----:B------:R-:W-:-:S07]  /*1890*/  MOV R6, 0x18b0 ;  /* 0x000018b000067802 */ /* 0x000fce0000000f00 */
[----:B------:R-:W-:Y:S05]  /*18a0*/  CALL.REL.NOINC `($__internal_0_$__cuda_sm20_div_u64) ;  /* 0x0000002c00747944 */ /* 0x000fea0003c00000 */
[----:B------:R-:W-:-:S05]  /*18b0*/  IADD3 R9, P0, PT, RZ, -R2, RZ ;  /* 0x80000002ff097210 */ /* 0x000fca0007f1e0ff */
[----:B------:R-:W-:-:S04]  /*18c0*/  IMAD.X R6, RZ, RZ, ~R3, P0 ;  /* 0x000000ffff067224 */ /* 0x000fc800000e0e03 */
[----:B------:R-:W-:Y:S02]  /*18d0*/  IMAD R8, R6, UR18, RZ ;  /* 0x0000001206087c24 */ /* 0x000fe4000f8e02ff */
[----:B------:R-:W-:-:S04]  /*18e0*/  IMAD.WIDE.U32 R6, R9, UR18, R20 ;  /* 0x0000001209067c25 */ /* 0x000fc8000f8e0014 */
[----:B------:R-:W-:Y:S02]  /*18f0*/  IMAD R9, R9, UR5, R8 ;  /* 0x0000000509097c24 */ /* 0x000fe4000f8e0208 */
[----:B------:R-:W-:-:S03]  /*1900*/  IMAD.MOV.U32 R17, RZ, RZ, R6 ;  /* 0x000000ffff117224 */ /* 0x000fc600078e0006 */
[----:B------:R-:W-:-:S07]  /*1910*/  IADD3 R16, PT, PT, R9, R7, RZ ;  /* 0x0000000709107210 */ /* 0x000fce0007ffe0ff */
.L_x_24:
[----:B------:R-:W-:Y:S05]  /*1920*/  BSYNC.RECONVERGENT B0 ;  /* 0x0000000000007941 */ /* 0x000fea0003800200 */
.L_x_22:
[----:B------:R-:W0:Y:S01]  /*1930*/  LDCU.64 UR24, c[0x0][0x3a0] ;  /* 0x00007400ff1877ac */ /* 0x000e220008000a00 */
[----:B------:R-:W-:Y:S01]  /*1940*/  BSSY.RECONVERGENT B0, `(.L_x_25) ;  /* 0x0000096000007945 */ /* 0x000fe20003800200 */
[----:B------:R-:W1:Y:S01]  /*1950*/  LDCU.128 UR20, c[0x0][0x380] ;  /* 0x00007000ff1477ac */ /* 0x000e620008000c00 */
[----:B0-----:R-:W-:Y:S02]  /*1960*/  ISETP.GE.U32.AND P0, PT, R2, UR24, PT ;  /* 0x0000001802007c0c */ /* 0x001fe4000bf06070 */
[----:B------:R-:W-:Y:S02]  /*1970*/  ISETP.GE.U32.AND P1, PT, R22, UR25, PT ;  /* 0x0000001916007c0c */ /* 0x000fe4000bf26070 */
[----:B------:R-:W-:-:S04]  /*1980*/  ISETP.GE.U32.AND.EX P0, PT, R3, UR19, PT, P0 ;  /* 0x0000001303007c0c */ /* 0x000fc8000bf06100 */
[----:B------:R-:W-:-:S13]  /*1990*/  ISETP.GE.U32.OR.EX P0, PT, R23, UR9, P0, P1 ;  /* 0x0000000917007c0c */ /* 0x000fda0008706510 */
[----:B-1----:R-:W-:Y:S05]  /*19a0*/  @P0 BRA `(.L_x_26) ;  /* 0x00000008003c0947 */ /* 0x002fea0003800000 */
[----:B------:R-:W0:Y:S01]  /*19b0*/  LDCU.128 UR24, c[0x0][0x390] ;  /* 0x00007200ff1877ac */ /* 0x000e220008000c00 */
[C---:B------:R-:W-:Y:S01]  /*19c0*/  IMAD.SHL.U32 R6, R2.reuse, 0x4, RZ ;  /* 0x0000000402067824 */ /* 0x040fe200078e00ff */
[----:B------:R-:W-:-:S04]  /*19d0*/  SHF.L.U64.HI R7, R2, 0x2, R3 ;  /* 0x0000000202077819 */ /* 0x000fc80000010203 */
        /* <DEDUP_REMOVED lines=12> */
[----:B------:R-:W0:Y:S01]  /*1aa0*/  LDCU UR13, c[0x0][0x3ac] ;  /* 0x00007580ff0d77ac */ /* 0x000e220008000800 */
[----:B------:R-:W-:Y:S01]  /*1ab0*/  IMAD.MOV.U32 R2, RZ, RZ, RZ ;  /* 0x000000ffff027224 */ /* 0x000fe200078e00ff */
[----:B0-----:R-:W0:Y:S01]  /*1ac0*/  I2F.U32.RP R6, UR13 ;  /* 0x0000000d00067d06 */ /* 0x001e220008209000 */
[----:B------:R-:W-:-:S07]  /*1ad0*/  ISETP.NE.U32.AND P2, PT, RZ, UR13, PT ;  /* 0x0000000dff007c0c */ /* 0x000fce000bf45070 */
        /* <DEDUP_REMOVED lines=12> */
[----:B------:R-:W-:Y:S01]  /*1ba0*/  ISETP.GE.U32.AND P1, PT, R3, UR13, PT ;  /* 0x0000000d03007c0c */ /* 0x000fe2000bf26070 */
[----:B------:R-:W-:-:S12]  /*1bb0*/  IMAD.MOV.U32 R3, RZ, RZ, RZ ;  /* 0x000000ffff037224 */ /* 0x000fd800078e00ff */
[----:B------:R-:W-:Y:S01]  /*1bc0*/  @P1 VIADD R2, R2, 0x1 ;  /* 0x0000000102021836 */ /* 0x000fe20000000000 */
[----:B------:R-:W-:Y:S01]  /*1bd0*/  @!P2 LOP3.LUT R2, RZ, UR13, RZ, 0x33, !PT ;  /* 0x0000000dff02ac12 */ /* 0x000fe2000f8e33ff */
[----:B------:R-:W-:Y:S06]  /*1be0*/  BRA `(.L_x_29) ;  /* 0x0000000000147947 */ /* 0x000fec0003800000 */
.L_x_28:
[----:B------:R-:W0:Y:S01]  /*1bf0*/  LDCU UR13, c[0x0][0x3ac] ;  /* 0x00007580ff0d77ac */ /* 0x000e220008000800 */
[----:B------:R-:W-:Y:S01]  /*1c00*/  IMAD.U32 R3, RZ, RZ, UR12 ;  /* 0x0000000cff037e24 */ /* 0x000fe2000f8e00ff */
[----:B------:R-:W-:Y:S02]  /*1c10*/  MOV R6, 0x1c40 ;  /* 0x00001c4000067802 */ /* 0x000fe40000000f00 */
[----:B0-----:R-:W-:-:S07]  /*1c20*/  MOV R2, UR13 ;  /* 0x0000000d00027c02 */ /* 0x001fce0008000f00 */
[----:B-----5:R-:W-:Y:S05]  /*1c30*/  CALL.REL.NOINC `($__internal_0_$__cuda_sm20_div_u64) ;  /* 0x0000002800907944 */ /* 0x020fea0003c00000 */
.L_x_29:
[----:B------:R-:W-:Y:S05]  /*1c40*/  BSYNC.RECONVERGENT B1 ;  /* 0x0000000000017941 */ /* 0x000fea0003800200 */
.L_x_27:
[----:B------:R-:W0:Y:S01]  /*1c50*/  LDC.64 R6, c[0x0][0x3a8] ;  /* 0x0000ea00ff067b82 */ /* 0x000e220000000a00 */
[----:B------:R-:W1:Y:S01]  /*1c60*/  LDCU.128 UR28, c[0x0][0x3c0] ;  /* 0x00007800ff1c77ac */ /* 0x000e620008000c00 */
[----:B-----5:R-:W-:Y:S01]  /*1c70*/  SHF.R.S32.HI R12, RZ, 0x1f, R13 ;  /* 0x0000001fff0c7819 */ /* 0x020fe2000001140d */
[----:B------:R-:W2:Y:S01]  /*1c80*/  LDCU.128 UR24, c[0x0][0x3b0] ;  /* 0x00007600ff1877ac */ /* 0x000ea20008000c00 */
[----:B------:R-:W-:Y:S01]  /*1c90*/  UIADD3 UR13, UP1, UPT, UR18, -0x1, URZ ;  /* 0xffffffff120d7890 */ /* 0x000fe2000ff3e0ff */
[----:B------:R-:W3:Y:S05]  /*1ca0*/  LDCU.128 UR32, c[0x0][0x3d0] ;  /* 0x00007a00ff2077ac */ /* 0x000eea0008000c00 */
[----:B------:R-:W-:Y:S01]  /*1cb0*/  ISETP.NE.U32.AND P0, PT, R17, UR13, PT ;  /* 0x0000000d11007c0c */ /* 0x000fe2000bf05070 */
[----:B------:R-:W-:Y:S01]  /*1cc0*/  UIADD3.X UR13, UPT, UPT, UR5, -0x1, URZ, UP1, !UPT ;  /* 0xffffffff050d7890 */ /* 0x000fe20008ffe4ff */
[----:B-1----:R-:W-:-:S05]  /*1cd0*/  IMAD R17, R23, UR30, RZ ;  /* 0x0000001e17117c24 */ /* 0x002fca000f8e02ff */
[----:B------:R-:W-:Y:S01]  /*1ce0*/  ISETP.NE.AND.EX P0, PT, R16, UR13, PT, P0 ;  /* 0x0000000d10007c0c */ /* 0x000fe2000bf05300 */
[----:B--2---:R-:W-:Y:S01]  /*1cf0*/  IMAD R11, R23, UR24, RZ ;  /* 0x00000018170b7c24 */ /* 0x004fe2000f8e02ff */
[----:B------:R-:W-:Y:S01]  /*1d00*/  SHF.R.S32.HI R16, RZ, 0x1f, R0 ;  /* 0x0000001fff107819 */ /* 0x000fe20000011400 */
[-C--:B0-----:R-:W-:Y:S02]  /*1d10*/  IMAD R10, R7, R6.reuse, RZ ;  /* 0x00000006070a7224 */ /* 0x081fe400078e02ff */
[----:B------:R-:W-:Y:S01]  /*1d20*/  IMAD R19, R22, UR31, R17 ;  /* 0x0000001f16137c24 */ /* 0x000fe2000f8e0211 */
[----:B------:R-:W-:Y:S01]  /*1d30*/  IADD3 R17, P1, PT, -R2, R6, RZ ;  /* 0x0000000602117210 */ /* 0x000fe20007f3e1ff */
[----:B------:R-:W-:Y:S01]  /*1d40*/  IMAD.WIDE.U32 R8, R22, UR24, RZ ;  /* 0x0000001816087c25 */ /* 0x000fe2000f8e00ff */
[----:B------:R-:W-:Y:S02]  /*1d50*/  LOP3.LUT P2, RZ, R10, 0x7f, RZ, 0xc0, !PT ;  /* 0x0000007f0aff7812 */ /* 0x000fe4000784c0ff */
[----:B------:R-:W-:Y:S01]  /*1d60*/  SHF.R.S32.HI R6, RZ, 0x1f, R15 ;  /* 0x0000001fff067819 */ /* 0x000fe2000001140f */
[----:B------:R-:W-:Y:S01]  /*1d70*/  IMAD R11, R22, UR25, R11 ;  /* 0x00000019160b7c24 */ /* 0x000fe2000f8e020b */
[----:B------:R-:W-:Y:S01]  /*1d80*/  IADD3.X R14, PT, PT, ~R3, UR10, RZ, P1, !PT ;  /* 0x0000000a030e7c10 */ /* 0x000fe20008ffe5ff */
[----:B---3--:R-:W-:Y:S01]  /*1d90*/  IMAD R12, R12, UR32, RZ ;  /* 0x000000200c0c7c24 */ /* 0x008fe2000f8e02ff */
[----:B------:R-:W-:Y:S01]  /*1da0*/  SEL R17, R17, R0, !P0 ;  /* 0x0000000011117207 */ /* 0x000fe20004000000 */
[----:B------:R-:W-:-:S02]  /*1db0*/  IMAD.IADD R9, R9, 0x1, R11 ;  /* 0x0000000109097824 */ /* 0x000fc400078e020b */
[----:B------:R-:W-:-:S04]  /*1dc0*/  IMAD.WIDE.U32 R10, R22, UR30, RZ ;  /* 0x0000001e160a7c25 */ /* 0x000fc8000f8e00ff */
[----:B------:R-:W-:Y:S01]  /*1dd0*/  IMAD R6, R6, UR26, RZ ;  /* 0x0000001a06067c24 */ /* 0x000fe2000f8e02ff */
[----:B------:R-:W-:Y:S01]  /*1de0*/  @P2 SEL R16, R14, R16, !P0 ;  /* 0x000000100e102207 */ /* 0x000fe20004000000 */
[----:B------:R-:W-:Y:S02]  /*1df0*/  IMAD.IADD R11, R11, 0x1, R19 ;  /* 0x000000010b0b7824 */ /* 0x000fe400078e0213 */
[----:B------:R-:W-:Y:S01]  /*1e00*/  IMAD R19, R15, UR27, R6 ;  /* 0x0000001b0f137c24 */ /* 0x000fe2000f8e0206 */
[----:B------:R-:W-:Y:S01]  /*1e10*/  SEL R6, R17, R0, P2 ;  /* 0x0000000011067207 */ /* 0x000fe20001000000 */
[----:B------:R-:W-:Y:S02]  /*1e20*/  IMAD R17, R16, R7, RZ ;  /* 0x0000000710117224 */ /* 0x000fe400078e02ff */
[----:B------:R-:W-:-:S04]  /*1e30*/  IMAD.WIDE.U32 R8, R15, UR26, R8 ;  /* 0x0000001a0f087c25 */ /* 0x000fc8000f8e0008 */
[C---:B------:R-:W-:Y:S02]  /*1e40*/  IMAD R17, R6.reuse, UR12, R17 ;  /* 0x0000000c06117c24 */ /* 0x040fe4000f8e0211 */
[----:B------:R-:W-:-:S04]  /*1e50*/  IMAD.WIDE.U32 R6, R6, R7, RZ ;  /* 0x0000000706067225 */ /* 0x000fc800078e00ff */
[----:B------:R-:W-:Y:S01]  /*1e60*/  IMAD.IADD R18, R7, 0x1, R17 ;  /* 0x0000000107127824 */ /* 0x000fe200078e0211 */
[----:B------:R-:W-:Y:S01]  /*1e70*/  ISETP.NE.U32.AND P0, PT, R6, RZ, PT ;  /* 0x000000ff0600720c */ /* 0x000fe20003f05070 */
[C---:B------:R-:W-:Y:S02]  /*1e80*/  IMAD R15, R13.reuse, UR33, R12 ;  /* 0x000000210d0f7c24 */ /* 0x040fe4000f8e020c */
[----:B------:R-:W-:Y:S01]  /*1e90*/  IMAD.WIDE.U32 R10, R13, UR32, R10 ;  /* 0x000000200d0a7c25 */ /* 0x000fe2000f8e000a */
[----:B------:R-:W-:-:S03]  /*1ea0*/  ISETP.NE.AND.EX P0, PT, R18, RZ, PT, P0 ;  /* 0x000000ff1200720c */ /* 0x000fc60003f05300 */
        /* <DEDUP_REMOVED lines=9> */
[C---:B------:R-:W-:Y:S01]  /*1f40*/  ISETP.GE.U32.AND P1, PT, R6.reuse, 0x4, PT ;  /* 0x000000040600780c */ /* 0x040fe20003f26070 */
[----:B------:R-:W-:Y:S01]  /*1f50*/  IMAD.IADD R15, R9, 0x1, R13 ;  /* 0x00000001090f7824 */ /* 0x000fe200078e020d */
[----:B------:R-:W-:Y:S01]  /*1f60*/  LOP3.LUT R16, R6, 0x3, RZ, 0xc0, !PT ;  /* 0x0000000306107812 */ /* 0x000fe200078ec0ff */
[----:B------:R-:W-:Y:S01]  /*1f70*/  IMAD.IADD R13, R3, 0x1, R17 ;  /* 0x00000001030d7824 */ /* 0x000fe200078e0211 */
[----:B------:R-:W-:Y:S01]  /*1f80*/  ISETP.GE.U32.AND.EX P1, PT, R18, RZ, PT, P1 ;  /* 0x000000ff1200720c */ /* 0x000fe20003f26110 */
[----:B------:R-:W-:Y:S01]  /*1f90*/  BSSY.RECONVERGENT B1, `(.L_x_30) ;  /* 0x000001e000017945 */ /* 0x000fe20003800200 */
[----:B------:R-:W-:Y:S01]  /*1fa0*/  ISETP.NE.U32.AND P0, PT, R16, RZ, PT ;  /* 0x000000ff1000720c */ /* 0x000fe20003f05070 */
[----:B------:R-:W-:Y:S02]  /*1fb0*/  HFMA2 R17, -RZ, RZ, 0, 0 ;  /* 0x00000000ff117431 */ /* 0x000fe400000001ff */
[----:B------:R-:W-:Y:S01]  /*1fc0*/  IMAD.MOV.U32 R12, RZ, RZ, RZ ;  /* 0x000000ffff0c7224 */ /* 0x000fe200078e00ff */
[----:B------:R-:W-:-:S07]  /*1fd0*/  ISETP.NE.AND.EX P0, PT, RZ, RZ, PT, P0 ;  /* 0x000000ffff00720c */ /* 0x000fce0003f05300 */
[----:B------:R-:W-:Y:S06]  /*1fe0*/  @!P1 BRA `(.L_x_31) ;  /* 0x0000000000609947 */ /* 0x000fec0003800000 */
[----:B------:R-:W-:Y:S01]  /*1ff0*/  LOP3.LUT R17, R6, 0xfffffffc, RZ, 0xc0, !PT ;  /* 0xfffffffc06117812 */ /* 0x000fe200078ec0ff */
[----:B------:R-:W-:Y:S01]  /*2000*/  IMAD.MOV.U32 R12, RZ, RZ, R18 ;  /* 0x000000ffff0c7224 */ /* 0x000fe200078e0012 */
[----:B------:R-:W-:Y:S01]  /*2010*/  MOV R20, RZ ;  /* 0x000000ff00147202 */ /* 0x000fe20000000f00 */
[----:B------:R-:W-:Y:S02]  /*2020*/  IMAD.MOV.U32 R27, RZ, RZ, RZ ;  /* 0x000000ffff1b7224 */ /* 0x000fe400078e00ff */
[----:B------:R-:W-:-:S07]  /*2030*/  IMAD.MOV.U32 R14, RZ, RZ, R17 ;  /* 0x000000ffff0e7224 */ /* 0x000fce00078e0011 */
.L_x_32:
[----:B------:R-:W-:-:S04]  /*2040*/  IADD3 R10, P1, P2, R27, UR20, R8 ;  /* 0x000000141b0a7c10 */ /* 0x000fc8000fa3e008 */
[----:B------:R-:W-:-:S05]  /*2050*/  IADD3.X R11, PT, PT, R20, UR21, R15, P1, P2 ;  /* 0x00000015140b7c10 */ /* 0x000fca0008fe440f */
[----:B0-----:R-:W2:Y:S01]  /*2060*/  LDG.E.U8 R19, desc[UR16][R10.64] ;  /* 0x000000100a137981 */ /* 0x001ea2000c1e1100 */
[----:B------:R-:W-:-:S04]  /*2070*/  IADD3 R6, P1, P2, R27, UR22, R2 ;  /* 0x000000161b067c10 */ /* 0x000fc8000fa3e002 */
[----:B------:R-:W-:-:S05]  /*2080*/  IADD3.X R7, PT, PT, R20, UR23, R13, P1, P2 ;  /* 0x0000001714077c10 */ /* 0x000fca0008fe440d */
[----:B--2---:R0:W-:Y:S04]  /*2090*/  STG.E.U8 desc[UR16][R6.64], R19 ;  /* 0x0000001306007986 */ /* 0x0041e8000c101110 */
[----:B------:R-:W2:Y:S04]  /*20a0*/  LDG.E.U8 R21, desc[UR16][R10.64+0x1] ;  /* 0x000001100a157981 */ /* 0x000ea8000c1e1100 */
[----:B--2---:R0:W-:Y:S04]  /*20b0*/  STG.E.U8 desc[UR16][R6.64+0x1], R21 ;  /* 0x0000011506007986 */ /* 0x0041e8000c101110 */
[----:B------:R-:W2:Y:S01]  /*20c0*/  LDG.E.U8 R23, desc[UR16][R10.64+0x2] ;  /* 0x000002100a177981 */ /* 0x000ea2000c1e1100 */
[----:B------:R-:W-:-:S03]  /*20d0*/  IADD3 R14, P1, PT, R14, -0x4, RZ ;  /* 0xfffffffc0e0e7810 */ /* 0x000fc60007f3e0ff */
[----:B--2---:R0:W-:Y:S04]  /*20e0*/  STG.E.U8 desc[UR16][R6.64+0x2], R23 ;  /* 0x0000021706007986 */ /* 0x0041e8000c101110 */
[----:B------:R-:W2:Y:S01]  /*20f0*/  LDG.E.U8 R25, desc[UR16][R10.64+0x3] ;  /* 0x000003100a197981 */ /* 0x000ea2000c1e1100 */
[----:B------:R-:W-:Y:S02]  /*2100*/  IADD3.X R18, PT, PT, R18, -0x1, RZ, P1, !PT ;  /* 0xffffffff12127810 */ /* 0x000fe40000ffe4ff */
[----:B------:R-:W-:Y:S02]  /*2110*/  ISETP.NE.U32.AND P1, PT, R14, RZ, PT ;  /* 0x000000ff0e00720c */ /* 0x000fe40003f25070 */
[----:B------:R-:W-:Y:S02]  /*2120*/  IADD3 R27, P2, PT, R27, 0x4, RZ ;  /* 0x000000041b1b7810 */ /* 0x000fe40007f5e0ff */
[----:B------:R-:W-:-:S03]  /*2130*/  ISETP.NE.AND.EX P1, PT, R18, RZ, PT, P1 ;  /* 0x000000ff1200720c */ /* 0x000fc60003f25310 */
[----:B------:R-:W-:Y:S01]  /*2140*/  IMAD.X R20, RZ, RZ, R20, P2 ;  /* 0x000000ffff147224 */ /* 0x000fe200010e0614 */
[----:B--2---:R0:W-:Y:S09]  /*2150*/  STG.E.U8 desc[UR16][R6.64+0x3], R25 ;  /* 0x0000031906007986 */ /* 0x0041f2000c101110 */
[----:B------:R-:W-:Y:S05]  /*2160*/  @P1 BRA `(.L_x_32) ;  /* 0xfffffffc00b41947 */ /* 0x000fea000383ffff */
.L_x_31:
[----:B------:R-:W-:Y:S05]  /*2170*/  BSYNC.RECONVERGENT B1 ;  /* 0x0000000000017941 */ /* 0x000fea0003800200 */
.L_x_30:
[----:B------:R-:W-:Y:S05]  /*2180*/  @!P0 BRA `(.L_x_26) ;  /* 0x0000000000448947 */ /* 0x000fea0003800000 */
[----:B------:R-:W1:Y:S02]  /*2190*/  LDCU.128 UR24, c[0x0][0x380] ;  /* 0x00007000ff1877ac */ /* 0x000e640008000c00 */
[----:B-1----:R-:W-:-:S04]  /*21a0*/  IADD3 R8, P0, P1, R17, UR24, R8 ;  /* 0x0000001811087c10 */ /* 0x002fc8000f91e008 */
[----:B------:R-:W-:-:S05]  /*21b0*/  IADD3.X R9, PT, PT, R12, UR25, R15, P0, P1 ;  /* 0x000000190c097c10 */ /* 0x000fca00087e240f */
[----:B0-----:R-:W2:Y:S01]  /*21c0*/  LDG.E.U8 R7, desc[UR16][R8.64] ;  /* 0x0000001008077981 */ /* 0x001ea2000c1e1100 */
[----:B------:R-:W-:-:S04]  /*21d0*/  IADD3 R2, P0, P1, R17, UR26, R2 ;  /* 0x0000001a11027c10 */ /* 0x000fc8000f91e002 */
[----:B------:R-:W-:Y:S02]  /*21e0*/  IADD3.X R3, PT, PT, R12, UR27, R13, P0, P1 ;  /* 0x0000001b0c037c10 */ /* 0x000fe400087e240d */
[----:B------:R-:W-:-:S04]  /*21f0*/  ISETP.NE.U32.AND P0, PT, R16, 0x1, PT ;  /* 0x000000011000780c */ /* 0x000fc80003f05070 */
[----:B------:R-:W-:Y:S01]  /*2200*/  ISETP.NE.AND.EX P0, PT, RZ, RZ, PT, P0 ;  /* 0x000000ffff00720c */ /* 0x000fe20003f05300 */
[----:B--2---:R1:W-:-:S12]  /*2210*/  STG.E.U8 desc[UR16][R2.64], R7 ;  /* 0x0000000702007986 */ /* 0x0043d8000c101110 */
[----:B------:R-:W-:Y:S05]  /*2220*/  @!P0 BRA `(.L_x_26) ;  /* 0x00000000001c8947 */ /* 0x000fea0003800000 */
[----:B-1----:R-:W2:Y:S01]  /*2230*/  LDG.E.U8 R7, desc[UR16][R8.64+0x1] ;  /* 0x0000011008077981 */ /* 0x002ea2000c1e1100 */
[----:B------:R-:W-:-:S04]  /*2240*/  ISETP.NE.U32.AND P0, PT, R16, 0x2, PT ;  /* 0x000000021000780c */ /* 0x000fc80003f05070 */
[----:B------:R-:W-:Y:S01]  /*2250*/  ISETP.NE.AND.EX P0, PT, RZ, RZ, PT, P0 ;  /* 0x000000ffff00720c */ /* 0x000fe20003f05300 */
[----:B--2---:R2:W-:-:S12]  /*2260*/  STG.E.U8 desc[UR16][R2.64+0x1], R7 ;  /* 0x0000010702007986 */ /* 0x0045d8000c101110 */
[----:B------:R-:W-:Y:S05]  /*2270*/  @!P0 BRA `(.L_x_26) ;  /* 0x0000000000088947 */ /* 0x000fea0003800000 */
[----:B------:R-:W3:Y:S04]  /*2280*/  LDG.E.U8 R9, desc[UR16][R8.64+0x2] ;  /* 0x0000021008097981 */ /* 0x000ee8000c1e1100 */
[----:B---3--:R3:W-:Y:S02]  /*2290*/  STG.E.U8 desc[UR16][R2.64+0x2], R9 ;  /* 0x0000020902007986 */ /* 0x0087e4000c101110 */
.L_x_26:
[----:B------:R-:W-:Y:S05]  /*22a0*/  BSYNC.RECONVERGENT B0 ;  /* 0x0000000000007941 */ /* 0x000fea0003800200 */
.L_x_25:
[----:B------:R-:W-:Y:S05]  /*22b0*/  BRA.U UP0, `(.L_x_33) ;  /* 0xfffffff100347547 */ /* 0x000fea000b83ffff */
[----:B------:R-:W-:Y:S05]  /*22c0*/  EXIT ;  /* 0x000000000000794d */ /* 0x000fea0003800000 */
.L_x_1:
[----:B------:R-:W-:-:S04]  /*22d0*/  ISETP.GE.U32.AND P0, PT, R5, UR6, PT ;  /* 0x0000000605007c0c */ /* 0x000fc8000bf06070 */
[----:B------:R-:W-:-:S13]  /*22e0*/  ISETP.GE.U32.AND.EX P0, PT, R4, UR8, PT, P0 ;  /* 0x0000000804007c0c */ /* 0x000fda000bf06100 */
[----:B0-----:R-:W-:Y:S05]  /*22f0*/  @P0 EXIT ;  /* 0x000000000000094d */ /* 0x001fea0003800000 */
[----:B------:R-:W-:Y:S01]  /*2300*/  BSSY.RECONVERGENT B0, `(.L_x_34) ;  /* 0x00000fa000007945 */ /* 0x000fe20003800200 */
[----:B------:R-:W-:Y:S01]  /*2310*/  IMAD.MOV.U32 R20, RZ, RZ, RZ ;  /* 0x000000ffff147224 */ /* 0x000fe200078e00ff */
[----:B------:R-:W-:Y:S01]  /*2320*/  MOV R16, R5 ;  /* 0x0000000500107202 */ /* 0x000fe20000000f00 */
[----:B------:R-:W-:-:S07]  /*2330*/  IMAD.MOV.U32 R21, RZ, RZ, R4 ;  /* 0x000000ffff157224 */ /* 0x000fce00078e0004 */
.L_x_49:
[----:B0123--:R-:W-:Y:S01]  /*2340*/  LOP3.LUT R2, R21, UR11, RZ, 0xfc, !PT ;  /* 0x0000000b15027c12 */ /* 0x00ffe2000f8efcff */
[----:B------:R-:W-:Y:S03]  /*2350*/  BSSY.RECONVERGENT B1, `(.L_x_35) ;  /* 0x000002a000017945 */ /* 0x000fe60003800200 */
[----:B------:R-:W-:-:S13]  /*2360*/  ISETP.NE.U32.AND P0, PT, R2, RZ, PT ;  /* 0x000000ff0200720c */ /* 0x000fda0003f05070 */
[----:B------:R-:W-:Y:S05]  /*2370*/  @P0 BRA `(.L_x_36) ;  /* 0x0000000000600947 */ /* 0x000fea0003800000 */
[----:B------:R-:W0:Y:S01]  /*2380*/  I2F.U32.RP R6, UR14 ;  /* 0x0000000e00067d06 */ /* 0x000e220008209000 */
[----:B------:R-:W-:Y:S01]  /*2390*/  HFMA2 R2, -RZ, RZ, 0, 0 ;  /* 0x00000000ff027431 */ /* 0x000fe200000001ff */
[----:B------:R-:W-:Y:S01]  /*23a0*/  ISETP.NE.U32.AND P2, PT, RZ, UR14, PT ;  /* 0x0000000eff007c0c */ /* 0x000fe2000bf45070 */
[----:B------:R-:W-:Y:S01]  /*23b0*/  IMAD.MOV.U32 R21, RZ, RZ, RZ ;  /* 0x000000ffff157224 */ /* 0x000fe200078e00ff */
[----:B------:R-:W-:-:S04]  /*23c0*/  MOV R17, RZ ;  /* 0x000000ff00117202 */ /* 0x000fc80000000f00 */
        /* <DEDUP_REMOVED lines=17> */
[----:B------:R-:W-:Y:S01]  /*24e0*/  IMAD.MOV.U32 R16, RZ, RZ, R2 ;  /* 0x000000ffff107224 */ /* 0x000fe200078e0002 */
[----:B------:R-:W-:Y:S06]  /*24f0*/  BRA `(.L_x_37) ;  /* 0x00000000003c7947 */ /* 0x000fec0003800000 */
.L_x_36:
[----:B------:R-:W-:Y:S01]  /*2500*/  IMAD.U32 R3, RZ, RZ, UR15 ;  /* 0x0000000fff037e24 */ /* 0x000fe2000f8e00ff */
[----:B------:R-:W-:Y:S01]  /*2510*/  MOV R3, UR11 ;  /* 0x0000000b00037c02 */ /* 0x000fe20008000f00 */
[----:B------:R-:W-:Y:S01]  /*2520*/  IMAD.U32 R2, RZ, RZ, UR14 ;  /* 0x0000000eff027e24 */ /* 0x000fe2000f8e00ff */
[----:B------:R-:W-:Y:S01]  /*2530*/  MOV R6, 0x2560 ;  /* 0x0000256000067802 */ /* 0x000fe20000000f00 */
[----:B------:R-:W-:-:S07]  /*2540*/  IMAD.MOV.U32 R8, RZ, RZ, R16 ;  /* 0x000000ffff087224 */ /* 0x000fce00078e0010 */
[----:B------:R-:W-:Y:S05]  /*2550*/  CALL.REL.NOINC `($__internal_0_$__cuda_sm20_div_u64) ;  /* 0x0000002000487944 */ /* 0x000fea0003c00000 */
[----:B------:R-:W-:Y:S01]  /*2560*/  IADD3 R7, P0, PT, RZ, -R2, RZ ;  /* 0x80000002ff077210 */ /* 0x000fe20007f1e0ff */
[----:B------:R-:W-:-:S04]  /*2570*/  IMAD.MOV.U32 R17, RZ, RZ, R21 ;  /* 0x000000ffff117224 */ /* 0x000fc800078e0015 */
[----:B------:R-:W-:Y:S02]  /*2580*/  IMAD.X R6, RZ, RZ, ~R3, P0 ;  /* 0x000000ffff067224 */ /* 0x000fe400000e0e03 */
[----:B------:R-:W-:Y:S01]  /*2590*/  IMAD.WIDE.U32 R22, R7, UR14, R16 ;  /* 0x0000000e07167c25 */ /* 0x000fe2000f8e0010 */
[----:B------:R-:W-:-:S03]  /*25a0*/  MOV R16, R2 ;  /* 0x0000000200107202 */ /* 0x000fc60000000f00 */
[----:B------:R-:W-:Y:S02]  /*25b0*/  IMAD R6, R6, UR14, RZ ;  /* 0x0000000e06067c24 */ /* 0x000fe4000f8e02ff */
[----:B------:R-:W-:Y:S02]  /*25c0*/  IMAD.MOV.U32 R17, RZ, RZ, R3 ;  /* 0x000000ffff117224 */ /* 0x000fe400078e0003 */
[----:B------:R-:W-:-:S04]  /*25d0*/  IMAD R7, R7, UR11, R6 ;  /* 0x0000000b07077c24 */ /* 0x000fc8000f8e0206 */
[----:B------:R-:W-:-:S07]  /*25e0*/  IMAD.IADD R21, R7, 0x1, R23 ;  /* 0x0000000107157824 */ /* 0x000fce00078e0217 */
.L_x_37:
[----:B------:R-:W-:Y:S05]  /*25f0*/  BSYNC.RECONVERGENT B1 ;  /* 0x0000000000017941 */ /* 0x000fea0003800200 */
.L_x_35:
        /* <DEDUP_REMOVED lines=27> */
.L_x_39:
[----:B------:R-:W-:Y:S01]  /*27b0*/  MOV R8, R22 ;  /* 0x0000001600087202 */ /* 0x000fe20000000f00 */
[----:B------:R-:W-:Y:S01]  /*27c0*/  IMAD.U32 R2, RZ, RZ, UR18 ;  /* 0x00000012ff027e24 */ /* 0x000fe2000f8e00ff */
[----:B------:R-:W-:Y:S01]  /*27d0*/  MOV R6, 0x2800 ;  /* 0x0000280000067802 */ /* 0x000fe20000000f00 */
[----:B------:R-:W-:-:S07]  /*27e0*/  IMAD.U32 R3, RZ, RZ, UR5 ;  /* 0x00000005ff037e24 */ /* 0x000fce000f8e00ff */
[----:B------:R-:W-:Y:S05]  /*27f0*/  CALL.REL.NOINC `($__internal_0_$__cuda_sm20_div_u64) ;  /* 0x0000001c00a07944 */ /* 0x000fea0003c00000 */
[----:B------:R-:W-:Y:S02]  /*2800*/  IADD3 R7, P0, PT, RZ, -R2, RZ ;  /* 0x80000002ff077210 */ /* 0x000fe40007f1e0ff */
[----:B------:R-:W-:-:S03]  /*2810*/  MOV R23, R21 ;  /* 0x0000001500177202 */ /* 0x000fc60000000f00 */
[----:B------:R-:W-:Y:S02]  /*2820*/  IMAD.X R6, RZ, RZ, ~R3, P0 ;  /* 0x000000ffff067224 */ /* 0x000fe400000e0e03 */
[----:B------:R-:W-:-:S04]  /*2830*/  IMAD.WIDE.U32 R22, R7, UR18, R22 ;  /* 0x0000001207167c25 */ /* 0x000fc8000f8e0016 */
[----:B------:R-:W-:-:S04]  /*2840*/  IMAD R6, R6, UR18, RZ ;  /* 0x0000001206067c24 */ /* 0x000fc8000f8e02ff */
[----:B------:R-:W-:-:S04]  /*2850*/  IMAD R7, R7, UR5, R6 ;  /* 0x0000000507077c24 */ /* 0x000fc8000f8e0206 */
[----:B------:R-:W-:-:S07]  /*2860*/  IMAD.IADD R13, R7, 0x1, R23 ;  /* 0x00000001070d7824 */ /* 0x000fce00078e0217 */
.L_x_40:
[----:B------:R-:W-:Y:S05]  /*2870*/  BSYNC.RECONVERGENT B1 ;  /* 0x0000000000017941 */ /* 0x000fea0003800200 */
.L_x_38:
        /* <DEDUP_REMOVED lines=27> */
[----:B0-----:R-:W-:-:S06]  /*2a30*/  IADD3 R7, PT, PT, R6, 0xffffffe, RZ ;  /* 0x0ffffffe06077810 */ /* 0x001fcc0007ffe0ff */
        /* <DEDUP_REMOVED lines=8> */
[----:B------:R-:W-:Y:S01]  /*2ac0*/  @P0 IADD3 R3, PT, PT, R3, -UR4, RZ ;  /* 0x8000000403030c10 */ /* 0x000fe2000fffe0ff */
[----:B------:R-:W-:-:S03]  /*2ad0*/  @P0 VIADD R2, R2, 0x1 ;  /* 0x0000000102020836 */ /* 0x000fc60000000000 */
[----:B------:R-:W-:Y:S01]  /*2ae0*/  ISETP.GE.U32.AND P1, PT, R3, UR4, PT ;  /* 0x0000000403007c0c */ /* 0x000fe2000bf26070 */
[----:B------:R-:W-:-:S12]  /*2af0*/  IMAD.MOV.U32 R3, RZ, RZ, RZ ;  /* 0x000000ffff037224 */ /* 0x000fd800078e00ff */
[----:B------:R-:W-:Y:S01]  /*2b00*/  @P1 VIADD R2, R2, 0x1 ;  /* 0x0000000102021836 */ /* 0x000fe20000000000 */
[----:B------:R-:W-:Y:S01]  /*2b10*/  @!P2 LOP3.LUT R2, RZ, UR4, RZ, 0x33, !PT ;  /* 0x00000004ff02ac12 */ /* 0x000fe2000f8e33ff */
[----:B------:R-:W-:Y:S06]  /*2b20*/  BRA `(.L_x_45) ;  /* 0x0000000000147947 */ /* 0x000fec0003800000 */
.L_x_44:
[----:B------:R-:W0:Y:S01]  /*2b30*/  LDCU UR4, c[0x0][0x3ac] ;  /* 0x00007580ff0477ac */ /* 0x000e220008000800 */
[----:B------:R-:W-:Y:S02]  /*2b40*/  MOV R3, UR12 ;  /* 0x0000000c00037c02 */ /* 0x000fe40008000f00 */
[----:B------:R-:W-:Y:S01]  /*2b50*/  MOV R6, 0x2b80 ;  /* 0x00002b8000067802 */ /* 0x000fe20000000f00 */
[----:B0-----:R-:W-:-:S07]  /*2b60*/  IMAD.U32 R2, RZ, RZ, UR4 ;  /* 0x00000004ff027e24 */ /* 0x001fce000f8e00ff */
[----:B-----5:R-:W-:Y:S05]  /*2b70*/  CALL.REL.NOINC `($__internal_0_$__cuda_sm20_div_u64) ;  /* 0x0000001800c07944 */ /* 0x020fea0003c00000 */
.L_x_45:
[----:B------:R-:W-:Y:S05]  /*2b80*/  BSYNC.RECONVERGENT B2 ;  /* 0x0000000000027941 */ /* 0x000fea0003800200 */
.L_x_43:
        /* <DEDUP_REMOVED lines=22> */
[C---:B------:R-:W-:Y:S01]  /*2cf0*/  IMAD R21, R16.reuse, UR27, R17 ;  /* 0x0000001b10157c24 */ /* 0x040fe2000f8e0211 */
[----:B------:R-:W-:Y:S01]  /*2d00*/  MOV R10, R8 ;  /* 0x00000008000a7202 */ /* 0x000fe20000000f00 */
[----:B------:R-:W-:Y:S01]  /*2d10*/  IMAD.WIDE.U32 R16, R16, UR26, RZ ;  /* 0x0000001a10107c25 */ /* 0x000fe2000f8e00ff */
[----:B------:R-:W-:-:S02]  /*2d20*/  @P2 SEL R6, R13, R6, !P0 ;  /* 0x000000060d062207 */ /* 0x000fc40004000000 */
[----:B------:R-:W-:Y:S01]  /*2d30*/  ISETP.NE.U32.AND P0, PT, R7, RZ, PT ;  /* 0x000000ff0700720c */ /* 0x000fe20003f05070 */
[----:B------:R-:W-:Y:S02]  /*2d40*/  IMAD.IADD R11, R9, 0x1, R11 ;  /* 0x00000001090b7824 */ /* 0x000fe400078e020b */
[----:B------:R-:W-:Y:S01]  /*2d50*/  IMAD R12, R12, UR22, RZ ;  /* 0x000000160c0c7c24 */ /* 0x000fe2000f8e02ff */
[----:B------:R-:W-:Y:S01]  /*2d60*/  ISETP.NE.AND.EX P0, PT, R6, RZ, PT, P0 ;  /* 0x000000ff0600720c */ /* 0x000fe20003f05300 */
[----:B------:R-:W-:Y:S02]  /*2d70*/  IMAD.IADD R9, R17, 0x1, R21 ;  /* 0x0000000111097824 */ /* 0x000fe400078e0215 */
[----:B------:R-:W-:Y:S02]  /*2d80*/  IMAD.MOV.U32 R8, RZ, RZ, R16 ;  /* 0x000000ffff087224 */ /* 0x000fe400078e0010 */
[C---:B------:R-:W-:Y:S02]  /*2d90*/  IMAD R17, R15.reuse, UR23, R12 ;  /* 0x000000170f117c24 */ /* 0x040fe4000f8e020c */
[----:B------:R-:W-:-:S04]  /*2da0*/  IMAD.WIDE.U32 R10, R15, UR22, R10 ;  /* 0x000000160f0a7c25 */ /* 0x000fc8000f8e000a */
[C---:B------:R-:W-:Y:S02]  /*2db0*/  IMAD R15, R19.reuse, UR29, R14 ;  /* 0x0000001d130f7c24 */ /* 0x040fe4000f8e020e */
[----:B------:R-:W-:-:S04]  /*2dc0*/  IMAD.WIDE.U32 R8, R19, UR28, R8 ;  /* 0x0000001c13087c25 */ /* 0x000fc8000f8e0008 */
[----:B------:R-:W-:Y:S02]  /*2dd0*/  IMAD R13, R3, UR24, RZ ;  /* 0x00000018030d7c24 */ /* 0x000fe4000f8e02ff */
[----:B------:R-:W-:Y:S02]  /*2de0*/  IMAD.IADD R11, R11, 0x1, R17 ;  /* 0x000000010b0b7824 */ /* 0x000fe400078e0211 */
[----:B------:R-:W-:Y:S02]  /*2df0*/  IMAD R3, R3, UR30, RZ ;  /* 0x0000001e03037c24 */ /* 0x000fe4000f8e02ff */
[----:B------:R-:W-:Y:S02]  /*2e00*/  IMAD.IADD R9, R9, 0x1, R15 ;  /* 0x0000000109097824 */ /* 0x000fe400078e020f */
        /* <DEDUP_REMOVED lines=9> */
[----:B------:R-:W-:Y:S01]  /*2ea0*/  BSSY.RECONVERGENT B2, `(.L_x_46) ;  /* 0x0000023000027945 */ /* 0x000fe20003800200 */
[----:B------:R-:W-:Y:S01]  /*2eb0*/  ISETP.GE.U32.AND.EX P1, PT, R6, RZ, PT, P1 ;  /* 0x000000ff0600720c */ /* 0x000fe20003f26110 */
[----:B------:R-:W-:Y:S01]  /*2ec0*/  IMAD.MOV.U32 R23, RZ, RZ, RZ ;  /* 0x000000ffff177224 */ /* 0x000fe200078e00ff */
[----:B------:R-:W-:Y:S01]  /*2ed0*/  IADD3 R11, PT, PT, R11, R13, RZ ;  /* 0x0000000d0b0b7210 */ /* 0x000fe20007ffe0ff */
[----:B------:R-:W-:Y:S01]  /*2ee0*/  IMAD.MOV.U32 R16, RZ, RZ, RZ ;  /* 0x000000ffff107224 */ /* 0x000fe200078e00ff */
[----:B------:R-:W-:-:S04]  /*2ef0*/  ISETP.NE.U32.AND P0, PT, R12, RZ, PT ;  /* 0x000000ff0c00720c */ /* 0x000fc80003f05070 */
[----:B------:R-:W-:Y:S02]  /*2f00*/  ISETP.NE.AND.EX P0, PT, RZ, RZ, PT, P0 ;  /* 0x000000ffff00720c */ /* 0x000fe40003f05300 */
[----:B0-----:R-:W-:Y:S02]  /*2f10*/  IADD3 R10, P2, PT, R10, UR20, RZ ;  /* 0x000000140a0a7c10 */ /* 0x001fe4000ff5e0ff */
[----:B------:R-:W-:Y:S02]  /*2f20*/  IADD3 R9, P3, PT, R2, UR22, RZ ;  /* 0x0000001602097c10 */ /* 0x000fe4000ff7e0ff */
[----:B------:R-:W-:Y:S02]  /*2f30*/  IADD3.X R11, PT, PT, R11, UR21, RZ, P2, !PT ;  /* 0x000000150b0b7c10 */ /* 0x000fe400097fe4ff */
[----:B------:R-:W-:Y:S01]  /*2f40*/  IADD3.X R8, PT, PT, R8, UR23, RZ, P3, !PT ;  /* 0x0000001708087c10 */ /* 0x000fe20009ffe4ff */
[----:B------:R-:W-:Y:S08]  /*2f50*/  @!P1 BRA `(.L_x_47) ;  /* 0x00000000005c9947 */ /* 0x000ff00003800000 */
[----:B------:R-:W-:Y:S01]  /*2f60*/  LOP3.LUT R23, R7, 0xfffffffc, RZ, 0xc0, !PT ;  /* 0xfffffffc07177812 */ /* 0x000fe200078ec0ff */
[----:B------:R-:W-:Y:S01]  /*2f70*/  IMAD.MOV.U32 R14, RZ, RZ, RZ ;  /* 0x000000ffff0e7224 */ /* 0x000fe200078e00ff */
[----:B------:R-:W-:Y:S01]  /*2f80*/  MOV R16, R6 ;  /* 0x0000000600107202 */ /* 0x000fe20000000f00 */
[----:B------:R-:W-:-:S07]  /*2f90*/  IMAD.MOV.U32 R21, RZ, RZ, RZ ;  /* 0x000000ffff157224 */ /* 0x000fce00078e00ff */
.L_x_48:
[C---:B0-----:R-:W-:Y:S01]  /*2fa0*/  IMAD.SHL.U32 R2, R14.reuse, 0x4, RZ ;  /* 0x000000040e027824 */ /* 0x041fe200078e00ff */
[----:B------:R-:W-:-:S04]  /*2fb0*/  SHF.L.U64.HI R3, R14, 0x2, R21 ;  /* 0x000000020e037819 */ /* 0x000fc80000010215 */
[----:B------:R-:W-:-:S04]  /*2fc0*/  IADD3 R6, P1, PT, R2, R10, RZ ;  /* 0x0000000a02067210 */ /* 0x000fc80007f3e0ff */
[----:B------:R-:W-:-:S05]  /*2fd0*/  IADD3.X R7, PT, PT, R3, R11, RZ, P1, !PT ;  /* 0x0000000b03077210 */ /* 0x000fca0000ffe4ff */
[----:B------:R-:W2:Y:S01]  /*2fe0*/  LDG.E R13, desc[UR16][R6.64] ;  /* 0x00000010060d7981 */ /* 0x000ea2000c1e1900 */
[----:B------:R-:W-:-:S05]  /*2ff0*/  IADD3 R2, P1, PT, R2, R9, RZ ;  /* 0x0000000902027210 */ /* 0x000fca0007f3e0ff */
[----:B------:R-:W-:-:S05]  /*3000*/  IMAD.X R3, R3, 0x1, R8, P1 ;  /* 0x0000000103037824 */ /* 0x000fca00008e0608 */
[----:B--2---:R0:W-:Y:S04]  /*3010*/  STG.E desc[UR16][R2.64], R13 ;  /* 0x0000000d02007986 */ /* 0x0041e8000c101910 */
[----:B------:R-:W2:Y:S04]  /*3020*/  LDG.E R15, desc[UR16][R6.64+0x4] ;  /* 0x00000410060f7981 */ /* 0x000ea8000c1e1900 */
[----:B--2---:R0:W-:Y:S04]  /*3030*/  STG.E desc[UR16][R2.64+0x4], R15 ;  /* 0x0000040f02007986 */ /* 0x0041e8000c101910 */
[----:B------:R-:W2:Y:S01]  /*3040*/  LDG.E R17, desc[UR16][R6.64+0x8] ;  /* 0x0000081006117981 */ /* 0x000ea2000c1e1900 */
[----:B------:R-:W-:-:S03]  /*3050*/  IADD3 R14, P1, PT, R14, 0x4, RZ ;  /* 0x000000040e0e7810 */ /* 0x000fc60007f3e0ff */
[----:B--2---:R0:W-:Y:S04]  /*3060*/  STG.E desc[UR16][R2.64+0x8], R17 ;  /* 0x0000081102007986 */ /* 0x0041e8000c101910 */
[----:B------:R-:W2:Y:S01]  /*3070*/  LDG.E R19, desc[UR16][R6.64+0xc] ;  /* 0x00000c1006137981 */ /* 0x000ea2000c1e1900 */
[----:B------:R-:W-:Y:S01]  /*3080*/  IMAD.X R21, RZ, RZ, R21, P1 ;  /* 0x000000ffff157224 */ /* 0x000fe200008e0615 */
[----:B------:R-:W-:-:S04]  /*3090*/  ISETP.NE.U32.AND P1, PT, R14, R23, PT ;  /* 0x000000170e00720c */ /* 0x000fc80003f25070 */
[----:B------:R-:W-:Y:S01]  /*30a0*/  ISETP.NE.AND.EX P1, PT, R21, R16, PT, P1 ;  /* 0x000000101500720c */ /* 0x000fe20003f25310 */
[----:B--2---:R0:W-:-:S12]  /*30b0*/  STG.E desc[UR16][R2.64+0xc], R19 ;  /* 0x00000c1302007986 */ /* 0x0041d8000c101910 */
[----:B------:R-:W-:Y:S05]  /*30c0*/  @P1 BRA `(.L_x_48) ;  /* 0xfffffffc00b41947 */ /* 0x000fea000383ffff */
.L_x_47:
[----:B------:R-:W-:Y:S05]  /*30d0*/  BSYNC.RECONVERGENT B2 ;  /* 0x0000000000027941 */ /* 0x000fea0003800200 */
.L_x_46:
[----:B------:R-:W-:Y:S05]  /*30e0*/  @!P0 BRA `(.L_x_42) ;  /* 0x0000000000488947 */ /* 0x000fea0003800000 */
[C---:B0-----:R-:W-:Y:S01]  /*30f0*/  IMAD.SHL.U32 R2, R23.reuse, 0x4, RZ ;  /* 0x0000000417027824 */ /* 0x041fe200078e00ff */
[----:B------:R-:W-:-:S04]  /*3100*/  SHF.L.U64.HI R3, R23, 0x2, R16 ;  /* 0x0000000217037819 */ /* 0x000fc80000010210 */
[----:B------:R-:W-:-:S04]  /*3110*/  IADD3 R10, P0, PT, R2, R10, RZ ;  /* 0x0000000a020a7210 */ /* 0x000fc80007f1e0ff */
[----:B------:R-:W-:-:S05]  /*3120*/  IADD3.X R11, PT, PT, R3, R11, RZ, P0, !PT ;  /* 0x0000000b030b7210 */ /* 0x000fca00007fe4ff */
[----:B------:R-:W2:Y:S01]  /*3130*/  LDG.E R7, desc[UR16][R10.64] ;  /* 0x000000100a077981 */ /* 0x000ea2000c1e1900 */
[----:B------:R-:W-:-:S05]  /*3140*/  IADD3 R2, P0, PT, R2, R9, RZ ;  /* 0x0000000902027210 */ /* 0x000fca0007f1e0ff */
[----:B------:R-:W-:Y:S01]  /*3150*/  IMAD.X R3, R3, 0x1, R8, P0 ;  /* 0x0000000103037824 */ /* 0x000fe200000e0608 */
[----:B------:R-:W-:-:S04]  /*3160*/  ISETP.NE.U32.AND P0, PT, R12, 0x1, PT ;  /* 0x000000010c00780c */ /* 0x000fc80003f05070 */
[----:B------:R-:W-:Y:S01]  /*3170*/  ISETP.NE.AND.EX P0, PT, RZ, RZ, PT, P0 ;  /* 0x000000ffff00720c */ /* 0x000fe20003f05300 */
[----:B--2---:R1:W-:-:S12]  /*3180*/  STG.E desc[UR16][R2.64], R7 ;  /* 0x0000000702007986 */ /* 0x0043d8000c101910 */
[----:B------:R-:W-:Y:S05]  /*3190*/  @!P0 BRA `(.L_x_42) ;  /* 0x00000000001c8947 */ /* 0x000fea0003800000 */
[----:B-1----:R-:W2:Y:S01]  /*31a0*/  LDG.E R7, desc[UR16][R10.64+0x4] ;  /* 0x000004100a077981 */ /* 0x002ea2000c1e1900 */
[----:B------:R-:W-:-:S04]  /*31b0*/  ISETP.NE.U32.AND P0, PT, R12, 0x2, PT ;  /* 0x000000020c00780c */ /* 0x000fc80003f05070 */
[----:B------:R-:W-:Y:S01]  /*31c0*/  ISETP.NE.AND.EX P0, PT, RZ, RZ, PT, P0 ;  /* 0x000000ffff00720c */ /* 0x000fe20003f05300 */
[----:B--2---:R2:W-:-:S12]  /*31d0*/  STG.E desc[UR16][R2.64+0x4], R7 ;  /* 0x0000040702007986 */ /* 0x0045d8000c101910 */
[----:B------:R-:W-:Y:S05]  /*31e0*/  @!P0 BRA `(.L_x_42) ;  /* 0x0000000000088947 */ /* 0x000fea0003800000 */
[----:B------:R-:W3:Y:S04]  /*31f0*/  LDG.E R11, desc[UR16][R10.64+0x8] ;  /* 0x000008100a0b7981 */ /* 0x000ee8000c1e1900 */
[----:B---3--:R3:W-:Y:S02]  /*3200*/  STG.E desc[UR16][R2.64+0x8], R11 ;  /* 0x0000080b02007986 */ /* 0x0087e4000c101910 */
.L_x_42:
[----:B------:R-:W-:Y:S05]  /*3210*/  BSYNC.RECONVERGENT B1 ;  /* 0x0000000000017941 */ /* 0x000fea0003800200 */
.L_x_41:
[----:B------:R-:W-:-:S05]  /*3220*/  VIADD R20, R20, 0x1 ;  /* 0x0000000114147836 */ /* 0x000fca0000000000 */
[----:B------:R-:W-:-:S13]  /*3230*/  ISETP.NE.AND P0, PT, R20, 0x4, PT ;  /* 0x000000041400780c */ /* 0x000fda0003f05270 */
[----:B------:R-:W-:Y:S05]  /*3240*/  @!P0 EXIT ;  /* 0x000000000000894d */ /* 0x000fea0003800000 */
[----:B------:R-:W-:-:S04]  /*3250*/  IADD3 R16, P1, PT, R5, R20, RZ ;  /* 0x0000001405107210 */ /* 0x000fc80007f3e0ff */
[----:B------:R-:W-:Y:S01]  /*3260*/  ISETP.GE.U32.AND P0, PT, R16, UR6, PT ;  /* 0x0000000610007c0c */ /* 0x000fe2000bf06070 */
[----:B------:R-:W-:-:S05]  /*3270*/  IMAD.X R21, RZ, RZ, R4, P1 ;  /* 0x000000ffff157224 */ /* 0x000fca00008e0604 */
[----:B------:R-:W-:-:S13]  /*3280*/  ISETP.GE.U32.AND.EX P0, PT, R21, UR8, PT, P0 ;  /* 0x0000000815007c0c */ /* 0x000fda000bf06100 */
[----:B------:R-:W-:Y:S05]  /*3290*/  @!P0 BRA `(.L_x_49) ;  /* 0xfffffff000288947 */ /* 0x000fea000383ffff */
[----:B------:R-:W-:Y:S05]  /*32a0*/  BSYNC.RECONVERGENT B0 ;  /* 0x0000000000007941 */ /* 0x000fea0003800200 */
.L_x_34:
[----:B------:R-:W-:Y:S05]  /*32b0*/  EXIT ;  /* 0x000000000000794d */ /* 0x000fea0003800000 */
.L_x_0:
[----:B------:R-:W-:-:S04]  /*32c0*/  ISETP.GE.U32.AND P0, PT, R5, UR6, PT ;  /* 0x0000000605007c0c */ /* 0x000fc8000bf06070 */
[----:B------:R-:W-:-:S13]  /*32d0*/  ISETP.GE.U32.AND.EX P0, PT, R4, UR8, PT, P0 ;  /* 0x0000000804007c0c */ /* 0x000fda000bf06100 */
[----:B0-----:R-:W-:Y:S05]  /*32e0*/  @P0 EXIT ;  /* 0x000000000000094d */ /* 0x001fea0003800000 */
[----:B------:R-:W-:Y:S01]  /*32f0*/  HFMA2 R20, -RZ, RZ, 0, 0 ;  /* 0x00000000ff147431 */ /* 0x000fe200000001ff */
[----:B------:R-:W-:Y:S01]  /*3300*/  BSSY.RECONVERGENT B0, `(.L_x_50) ;  /* 0x0000136000007945 */ /* 0x000fe20003800200 */
[----:B------:R-:W-:Y:S02]  /*3310*/  IMAD.MOV.U32 R16, RZ, RZ, R5 ;  /* 0x000000ffff107224 */ /* 0x000fe400078e0005 */
[----:B------:R-:W-:-:S07]  /*3320*/  IMAD.MOV.U32 R21, RZ, RZ, R4 ;  /* 0x000000ffff157224 */ /* 0x000fce00078e0004 */
.L_x_70:
[----:B0123--:R-:W-:Y:S01]  /*3330*/  LOP3.LUT R2, R21, UR11, RZ, 0xfc, !PT ;  /* 0x0000000b15027c12 */ /* 0x00ffe2000f8efcff */
[----:B------:R-:W-:Y:S03]  /*3340*/  BSSY.RECONVERGENT B1, `(.L_x_51) ;  /* 0x000002a000017945 */ /* 0x000fe60003800200 */
[----:B------:R-:W-:-:S13]  /*3350*/  ISETP.NE.U32.AND P0, PT, R2, RZ, PT ;  /* 0x000000ff0200720c */ /* 0x000fda0003f05070 */
[----:B----4-:R-:W-:Y:S05]  /*3360*/  @P0 BRA `(.L_x_52) ;  /* 0x0000000000600947 */ /* 0x010fea0003800000 */
        /* <DEDUP_REMOVED lines=22> */
[----:B------:R-:W-:Y:S01]  /*34d0*/  MOV R16, R2 ;  /* 0x0000000200107202 */ /* 0x000fe20000000f00 */
[----:B------:R-:W-:Y:S06]  /*34e0*/  BRA `(.L_x_53) ;  /* 0x00000000003c7947 */ /* 0x000fec0003800000 */
.L_x_52:
[----:B------:R-:W-:Y:S01]  /*34f0*/  IMAD.U32 R3, RZ, RZ, UR15 ;  /* 0x0000000fff037e24 */ /* 0x000fe2000f8e00ff */
[----:B------:R-:W-:Y:S01]  /*3500*/  MOV R8, R16 ;  /* 0x0000001000087202 */ /* 0x000fe20000000f00 */
[----:B------:R-:W-:Y:S01]  /*3510*/  IMAD.U32 R2, RZ, RZ, UR14 ;  /* 0x0000000eff027e24 */ /* 0x000fe2000f8e00ff */
[----:B------:R-:W-:Y:S01]  /*3520*/  MOV R6, 0x3550 ;  /* 0x0000355000067802 */ /* 0x000fe20000000f00 */
[----:B------:R-:W-:-:S07]  /*3530*/  IMAD.U32 R3, RZ, RZ, UR11 ;  /* 0x0000000bff037e24 */ /* 0x000fce000f8e00ff */
[----:B------:R-:W-:Y:S05]  /*3540*/  CALL.REL.NOINC `($__internal_0_$__cuda_sm20_div_u64) ;  /* 0x00000010004c7944 */ /* 0x000fea0003c00000 */
[----:B------:R-:W-:Y:S01]  /*3550*/  IADD3 R7, P0, PT, RZ, -R2, RZ ;  /* 0x80000002ff077210 */ /* 0x000fe20007f1e0ff */
[----:B------:R-:W-:-:S04]  /*3560*/  IMAD.MOV.U32 R17, RZ, RZ, R21 ;  /* 0x000000ffff117224 */ /* 0x000fc800078e0015 */
[----:B------:R-:W-:Y:S02]  /*3570*/  IMAD.X R6, RZ, RZ, ~R3, P0 ;  /* 0x000000ffff067224 */ /* 0x000fe400000e0e03 */
[----:B------:R-:W-:-:S04]  /*3580*/  IMAD.WIDE.U32 R22, R7, UR14, R16 ;  /* 0x0000000e07167c25 */ /* 0x000fc8000f8e0010 */
[----:B------:R-:W-:Y:S02]  /*3590*/  IMAD R6, R6, UR14, RZ ;  /* 0x0000000e06067c24 */ /* 0x000fe4000f8e02ff */
[----:B------:R-:W-:Y:S02]  /*35a0*/  IMAD.MOV.U32 R16, RZ, RZ, R2 ;  /* 0x000000ffff107224 */ /* 0x000fe400078e0002 */
[----:B------:R-:W-:Y:S02]  /*35b0*/  IMAD R7, R7, UR11, R6 ;  /* 0x0000000b07077c24 */ /* 0x000fe4000f8e0206 */
[----:B------:R-:W-:-:S03]  /*35c0*/  IMAD.MOV.U32 R17, RZ, RZ, R3 ;  /* 0x000000ffff117224 */ /* 0x000fc600078e0003 */
[----:B------:R-:W-:-:S07]  /*35d0*/  IADD3 R21, PT, PT, R7, R23, RZ ;  /* 0x0000001707157210 */ /* 0x000fce0007ffe0ff */
.L_x_53:
[----:B------:R-:W-:Y:S05]  /*35e0*/  BSYNC.RECONVERGENT B1 ;  /* 0x0000000000017941 */ /* 0x000fea0003800200 */
.L_x_51:
[----:B------:R-:W-:Y:S01]  /*35f0*/  LOP3.LUT R2, R21, UR5, RZ, 0xfc, !PT ;  /* 0x0000000515027c12 */ /* 0x000fe2000f8efcff */
[----:B------:R-:W-:Y:S03]  /*3600*/  BSSY.RECONVERGENT B1, `(.L_x_54) ;  /* 0x0000026000017945 */ /* 0x000fe60003800200 */
[----:B------:R-:W-:-:S13]  /*3610*/  ISETP.NE.U32.AND P0, PT, R2, RZ, PT ;  /* 0x000000ff0200720c */ /* 0x000fda0003f05070 */
[----:B------:R-:W-:Y:S05]  /*3620*/  @P0 BRA `(.L_x_55) ;  /* 0x00000000005c0947 */ /* 0x000fea0003800000 */
[----:B------:R-:W0:Y:S01]  /*3630*/  I2F.U32.RP R6, UR18 ;  /* 0x0000001200067d06 */ /* 0x000e220008209000 */
[----:B------:R-:W-:Y:S01]  /*3640*/  IMAD.MOV.U32 R2, RZ, RZ, RZ ;  /* 0x000000ffff027224 */ /* 0x000fe200078e00ff */
[----:B------:R-:W-:Y:S01]  /*3650*/  ISETP.NE.U32.AND P2, PT, RZ, UR18, PT ;  /* 0x00000012ff007c0c */ /* 0x000fe2000bf45070 */
[----:B------:R-:W-:-:S05]  /*3660*/  IMAD.MOV.U32 R13, RZ, RZ, RZ ;  /* 0x000000ffff0d7224 */ /* 0x000fca00078e00ff */
        /* <DEDUP_REMOVED lines=16> */
[----:B------:R-:W-:Y:S02]  /*3770*/  IMAD R22, R3, UR18, R22 ;  /* 0x0000001203167c24 */ /* 0x000fe4000f8e0216 */
[----:B------:R-:W-:Y:S01]  /*3780*/  HFMA2 R3, -RZ, RZ, 0, 0 ;  /* 0x00000000ff037431 */ /* 0x000fe200000001ff */
[----:B------:R-:W-:Y:S06]  /*3790*/  BRA `(.L_x_56) ;  /* 0x0000000000307947 */ /* 0x000fec0003800000 */
.L_x_55:
[----:B------:R-:W-:Y:S01]  /*37a0*/  IMAD.MOV.U32 R8, RZ, RZ, R22 ;  /* 0x000000ffff087224 */ /* 0x000fe200078e0016 */
[----:B------:R-:W-:Y:S01]  /*37b0*/  MOV R6, 0x37f0 ;  /* 0x000037f000067802 */ /* 0x000fe20000000f00 */
[----:B------:R-:W-:Y:S02]  /*37c0*/  IMAD.U32 R2, RZ, RZ, UR18 ;  /* 0x00000012ff027e24 */ /* 0x000fe4000f8e00ff */
[----:B------:R-:W-:-:S07]  /*37d0*/  IMAD.U32 R3, RZ, RZ, UR5 ;  /* 0x00000005ff037e24 */ /* 0x000fce000f8e00ff */
[----:B------:R-:W-:Y:S05]  /*37e0*/  CALL.REL.NOINC `($__internal_0_$__cuda_sm20_div_u64) ;  /* 0x0000000c00a47944 */ /* 0x000fea0003c00000 */
[----:B------:R-:W-:Y:S01]  /*37f0*/  IADD3 R7, P0, PT, RZ, -R2, RZ ;  /* 0x80000002ff077210 */ /* 0x000fe20007f1e0ff */
[----:B------:R-:W-:-:S03]  /*3800*/  IMAD.MOV.U32 R23, RZ, RZ, R21 ;  /* 0x000000ffff177224 */ /* 0x000fc600078e0015 */
[----:B------:R-:W-:Y:S01]  /*3810*/  IADD3.X R6, PT, PT, RZ, ~R3, RZ, P0, !PT ;  /* 0x80000003ff067210 */ /* 0x000fe200007fe4ff */
[----:B------:R-:W-:-:S04]  /*3820*/  IMAD.WIDE.U32 R22, R7, UR18, R22 ;  /* 0x0000001207167c25 */ /* 0x000fc8000f8e0016 */
[----:B------:R-:W-:-:S04]  /*3830*/  IMAD R6, R6, UR18, RZ ;  /* 0x0000001206067c24 */ /* 0x000fc8000f8e02ff */
[----:B------:R-:W-:-:S04]  /*3840*/  IMAD R7, R7, UR5, R6 ;  /* 0x0000000507077c24 */ /* 0x000fc8000f8e0206 */
[----:B------:R-:W-:-:S07]  /*3850*/  IMAD.IADD R13, R7, 0x1, R23 ;  /* 0x00000001070d7824 */ /* 0x000fce00078e0217 */
.L_x_56:
[----:B------:R-:W-:Y:S05]  /*3860*/  BSYNC.RECONVERGENT B1 ;  /* 0x0000000000017941 */ /* 0x000fea0003800200 */
.L_x_54:
        /* <DEDUP_REMOVED lines=19> */
[----:B------:R-:W-:Y:S02]  /*39a0*/  ISETP.NE.U32.AND P0, PT, R8, RZ, PT ;  /* 0x000000ff0800720c */ /* 0x000fe40003f05070 */
[----:B------:R-:W-:-:S11]  /*39b0*/  SHF.L.U32 R8, R22, 0x7, RZ ;  /* 0x0000000716087819 */ /* 0x000fd600000006ff */
        /* <DEDUP_REMOVED lines=8> */
[----:B0-----:R-:W-:-:S04]  /*3a40*/  IMAD.MOV R9, RZ, RZ, -R3 ;  /* 0x000000ffff097224 */ /* 0x001fc800078e0a03 */
        /* <DEDUP_REMOVED lines=8> */
[----:B------:R-:W-:Y:S02]  /*3ad0*/  ISETP.GE.U32.AND P1, PT, R3, UR4, PT ;  /* 0x0000000403007c0c */ /* 0x000fe4000bf26070 */
[----:B------:R-:W-:-:S11]  /*3ae0*/  MOV R3, RZ ;  /* 0x000000ff00037202 */ /* 0x000fd60000000f00 */
[----:B------:R-:W-:Y:S01]  /*3af0*/  @P1 VIADD R2, R2, 0x1 ;  /* 0x0000000102021836 */ /* 0x000fe20000000000 */
[----:B------:R-:W-:Y:S01]  /*3b00*/  @!P2 LOP3.LUT R2, RZ, UR4, RZ, 0x33, !PT ;  /* 0x00000004ff02ac12 */ /* 0x000fe2000f8e33ff */
[----:B------:R-:W-:Y:S06]  /*3b10*/  BRA `(.L_x_61) ;  /* 0x0000000000147947 */ /* 0x000fec0003800000 */
.L_x_60:
[----:B------:R-:W0:Y:S01]  /*3b20*/  LDCU UR4, c[0x0][0x3ac] ;  /* 0x00007580ff0477ac */ /* 0x000e220008000800 */
[----:B------:R-:W-:Y:S01]  /*3b30*/  IMAD.U32 R3, RZ, RZ, UR12 ;  /* 0x0000000cff037e24 */ /* 0x000fe2000f8e00ff */
[----:B------:R-:W-:Y:S01]  /*3b40*/  MOV R6, 0x3b70 ;  /* 0x00003b7000067802 */ /* 0x000fe20000000f00 */
[----:B0-----:R-:W-:-:S07]  /*3b50*/  IMAD.U32 R2, RZ, RZ, UR4 ;  /* 0x00000004ff027e24 */ /* 0x001fce000f8e00ff */
[----:B-----5:R-:W-:Y:S05]  /*3b60*/  CALL.REL.NOINC `($__internal_0_$__cuda_sm20_div_u64) ;  /* 0x0000000800c47944 */ /* 0x020fea0003c00000 */
.L_x_61:
[----:B------:R-:W-:Y:S05]  /*3b70*/  BSYNC.RECONVERGENT B2 ;  /* 0x0000000000027941 */ /* 0x000fea0003800200 */
.L_x_59:
[----:B------:R-:W0:Y:S01]  /*3b80*/  LDCU.128 UR20, c[0x0][0x3b0] ;  /* 0x00007600ff1477ac */ /* 0x000e220008000c00 */
[----:B------:R-:W1:Y:S01]  /*3b90*/  LDC.64 R6, c[0x0][0x3a8] ;  /* 0x0000ea00ff067b82 */ /* 0x000e620000000a00 */
[----:B-----5:R-:W-:Y:S01]  /*3ba0*/  SHF.R.S32.HI R10, RZ, 0x1f, R15 ;  /* 0x0000001fff0a7819 */ /* 0x020fe2000001140f */
[----:B------:R-:W2:Y:S01]  /*3bb0*/  LDCU.128 UR24, c[0x0][0x3c0] ;  /* 0x00007800ff1877ac */ /* 0x000ea20008000c00 */
[----:B------:R-:W3:Y:S01]  /*3bc0*/  LDCU.128 UR28, c[0x0][0x3d0] ;  /* 0x00007a00ff1c77ac */ /* 0x000ee20008000c00 */
[----:B------:R-:W-:-:S04]  /*3bd0*/  UIADD3 UR4, UP0, UPT, UR18, -0x1, URZ ;  /* 0xffffffff12047890 */ /* 0x000fc8000ff1e0ff */
[----:B------:R-:W-:Y:S01]  /*3be0*/  UIADD3.X UR13, UPT, UPT, UR5, -0x1, URZ, UP0, !UPT ;  /* 0xffffffff050d7890 */ /* 0x000fe200087fe4ff */
[----:B0-----:R-:W-:Y:S01]  /*3bf0*/  IMAD R11, R17, UR20, RZ ;  /* 0x00000014110b7c24 */ /* 0x001fe2000f8e02ff */
[----:B------:R-:W-:Y:S01]  /*3c00*/  ISETP.NE.U32.AND P0, PT, R22, UR4, PT ;  /* 0x0000000416007c0c */ /* 0x000fe2000bf05070 */
[----:B------:R-:W-:-:S03]  /*3c10*/  IMAD.WIDE.U32 R8, R16, UR20, RZ ;  /* 0x0000001410087c25 */ /* 0x000fc6000f8e00ff */
[----:B------:R-:W-:Y:S01]  /*3c20*/  ISETP.NE.AND.EX P0, PT, R13, UR13, PT, P0 ;  /* 0x0000000d0d007c0c */ /* 0x000fe2000bf05300 */
[----:B------:R-:W-:Y:S02]  /*3c30*/  IMAD R11, R16, UR21, R11 ;  /* 0x00000015100b7c24 */ /* 0x000fe4000f8e020b */
[-C--:B-1----:R-:W-:Y:S01]  /*3c40*/  IMAD R14, R7, R6.reuse, RZ ;  /* 0x00000006070e7224 */ /* 0x082fe200078e02ff */
[----:B------:R-:W-:Y:S01]  /*3c50*/  IADD3 R7, P3, PT, -R2, R6, RZ ;  /* 0x0000000602077210 */ /* 0x000fe20007f7e1ff */
[----:B------:R-:W-:Y:S01]  /*3c60*/  IMAD.IADD R9, R9, 0x1, R11 ;  /* 0x0000000109097824 */ /* 0x000fe200078e020b */
[----:B------:R-:W-:Y:S01]  /*3c70*/  SHF.R.S32.HI R11, RZ, 0x1f, R19 ;  /* 0x0000001fff0b7819 */ /* 0x000fe20000011413 */
[----:B--2---:R-:W-:Y:S01]  /*3c80*/  IMAD R17, R17, UR26, RZ ;  /* 0x0000001a11117c24 */ /* 0x004fe2000f8e02ff */
[----:B------:R-:W-:Y:S01]  /*3c90*/  LOP3.LUT P2, RZ, R14, 0x7f, RZ, 0xc0, !PT ;  /* 0x0000007f0eff7812 */ /* 0x000fe2000784c0ff */
[----:B------:R-:W-:Y:S01]  /*3ca0*/  IMAD R10, R10, UR22, RZ ;  /* 0x000000160a0a7c24 */ /* 0x000fe2000f8e02ff */
[----:B------:R-:W-:Y:S01]  /*3cb0*/  SEL R7, R7, R0, !P0 ;  /* 0x0000000007077207 */ /* 0x000fe20004000000 */
[----:B---3--:R-:W-:-:S02]  /*3cc0*/  IMAD R12, R11, UR28, RZ ;  /* 0x0000001c0b0c7c24 */ /* 0x008fc4000f8e02ff */
[C---:B------:R-:W-:Y:S01]  /*3cd0*/  IMAD R21, R16.reuse, UR27, R17 ;  /* 0x0000001b10157c24 */ /* 0x040fe2000f8e0211 */
[----:B------:R-:W-:Y:S01]  /*3ce0*/  SEL R6, R7, R0, P2 ;  /* 0x0000000007067207 */ /* 0x000fe20001000000 */
[----:B------:R-:W-:-:S04]  /*3cf0*/  IMAD.WIDE.U32 R16, R16, UR26, RZ ;  /* 0x0000001a10107c25 */ /* 0x000fc8000f8e00ff */
[----:B------:R-:W-:Y:S01]  /*3d00*/  IMAD R13, R19, UR29, R12 ;  /* 0x0000001d130d7c24 */ /* 0x000fe2000f8e020c */
[----:B------:R-:W-:Y:S01]  /*3d10*/  LOP3.LUT R12, R6, 0x1, RZ, 0xc0, !PT ;  /* 0x00000001060c7812 */ /* 0x000fe200078ec0ff */
[----:B------:R-:W-:Y:S01]  /*3d20*/  IMAD.WIDE.U32 R8, R15, UR22, R8 ;  /* 0x000000160f087c25 */ /* 0x000fe2000f8e0008 */
[----:B------:R-:W-:Y:S02]  /*3d30*/  IADD3 R17, PT, PT, R17, R21, RZ ;  /* 0x0000001511117210 */ /* 0x000fe40007ffe0ff */
[----:B------:R-:W-:Y:S01]  /*3d40*/  ISETP.NE.U32.AND P1, PT, R12, 0x1, PT ;  /* 0x000000010c00780c */ /* 0x000fe20003f25070 */
[----:B------:R-:W-:Y:S01]  /*3d50*/  IMAD R11, R15, UR23, R10 ;  /* 0x000000170f0b7c24 */ /* 0x000fe2000f8e020a */
[----:B------:R-:W-:Y:S01]  /*3d60*/  IADD3.X R12, PT, PT, ~R3, UR10, RZ, P3, !PT ;  /* 0x0000000a030c7c10 */ /* 0x000fe20009ffe5ff */
[----:B------:R-:W-:Y:S01]  /*3d70*/  IMAD.WIDE.U32 R16, R19, UR28, R16 ;  /* 0x0000001c13107c25 */ /* 0x000fe2000f8e0010 */
[----:B------:R-:W-:-:S03]  /*3d80*/  ISETP.NE.U32.AND.EX P1, PT, RZ, RZ, PT, P1 ;  /* 0x000000ffff00720c */ /* 0x000fc60003f25110 */
[----:B------:R-:W-:Y:S01]  /*3d90*/  IMAD.MOV.U32 R10, RZ, RZ, R8 ;  /* 0x000000ffff0a7224 */ /* 0x000fe200078e0008 */
[----:B------:R-:W-:Y:S01]  /*3da0*/  MOV R8, R16 ;  /* 0x0000001000087202 */ /* 0x000fe20000000f00 */
[----:B------:R-:W-:Y:S02]  /*3db0*/  IMAD.IADD R11, R9, 0x1, R11 ;  /* 0x00000001090b7824 */ /* 0x000fe400078e020b */
[C---:B------:R-:W-:Y:S02]  /*3dc0*/  IMAD R7, R3.reuse, UR24, RZ ;  /* 0x0000001803077c24 */ /* 0x040fe4000f8e02ff */
[----:B------:R-:W-:Y:S02]  /*3dd0*/  IMAD R15, R3, UR30, RZ ;  /* 0x0000001e030f7c24 */ /* 0x000fe4000f8e02ff */
[----:B------:R-:W-:Y:S02]  /*3de0*/  IMAD.IADD R9, R17, 0x1, R13 ;  /* 0x0000000111097824 */ /* 0x000fe400078e020d */
[C---:B------:R-:W-:Y:S01]  /*3df0*/  IMAD R13, R2.reuse, UR25, R7 ;  /* 0x00000019020d7c24 */ /* 0x040fe2000f8e0207 */
[----:B------:R-:W-:Y:S01]  /*3e00*/  SHF.R.S32.HI R7, RZ, 0x1f, R0 ;  /* 0x0000001fff077819 */ /* 0x000fe20000011400 */
[----:B------:R-:W-:-:S03]  /*3e10*/  IMAD.WIDE.U32 R10, R2, UR24, R10 ;  /* 0x00000018020a7c25 */ /* 0x000fc6000f8e000a */
[----:B------:R-:W-:Y:S01]  /*3e20*/  @P2 SEL R7, R12, R7, !P0 ;  /* 0x000000070c072207 */ /* 0x000fe20004000000 */
[C---:B------:R-:W-:Y:S02]  /*3e30*/  IMAD R15, R2.reuse, UR31, R15 ;  /* 0x0000001f020f7c24 */ /* 0x040fe4000f8e020f */
[----:B------:R-:W-:-:S04]  /*3e40*/  IMAD.WIDE.U32 R2, R2, UR30, R8 ;  /* 0x0000001e02027c25 */ /* 0x000fc8000f8e0008 */
[----:B------:R-:W-:Y:S02]  /*3e50*/  IMAD.IADD R13, R11, 0x1, R13 ;  /* 0x000000010b0d7824 */ /* 0x000fe400078e020d */
[----:B------:R-:W-:Y:S01]  /*3e60*/  IMAD.IADD R15, R3, 0x1, R15 ;  /* 0x00000001030f7824 */ /* 0x000fe200078e020f */
[----:B------:R-:W-:Y:S06]  /*3e70*/  @P1 BRA `(.L_x_62) ;  /* 0x0000000000dc1947 */ /* 0x000fec0003800000 */
[----:B------:R-:W0:Y:S01]  /*3e80*/  LDCU.128 UR20, c[0x0][0x380] ;  /* 0x00007000ff1477ac */ /* 0x000e220008000c00 */
[----:B------:R-:W-:Y:S01]  /*3e90*/  ISETP.GE.U32.AND P0, PT, R6, 0x4, PT ;  /* 0x000000040600780c */ /* 0x000fe20003f06070 */
[----:B------:R-:W-:Y:S01]  /*3ea0*/  BSSY.RECONVERGENT B2, `(.L_x_63) ;  /* 0x0000023000027945 */ /* 0x000fe20003800200 */
[----:B------:R-:W-:Y:S02]  /*3eb0*/  IMAD.MOV.U32 R9, RZ, RZ, RZ ;  /* 0x000000ffff097224 */ /* 0x000fe400078e00ff */
[----:B------:R-:W-:Y:S02]  /*3ec0*/  ISETP.GE.U32.AND.EX P0, PT, R7, RZ, PT, P0 ;  /* 0x000000ff0700720c */ /* 0x000fe40003f06100 */
[----:B0-----:R-:W-:Y:S02]  /*3ed0*/  IADD3 R12, P1, PT, R10, UR20, RZ ;  /* 0x000000140a0c7c10 */ /* 0x001fe4000ff3e0ff */
[----:B------:R-:W-:Y:S01]  /*3ee0*/  IADD3 R11, P2, PT, R2, UR22, RZ ;  /* 0x00000016020b7c10 */ /* 0x000fe2000ff5e0ff */
[----:B------:R-:W-:Y:S01]  /*3ef0*/  HFMA2 R2, -RZ, RZ, 0, 0 ;  /* 0x00000000ff027431 */ /* 0x000fe200000001ff */
[----:B------:R-:W-:-:S02]  /*3f00*/  IADD3.X R13, PT, PT, R13, UR21, RZ, P1, !PT ;  /* 0x000000150d0d7c10 */ /* 0x000fc40008ffe4ff */
[----:B------:R-:W-:-:S05]  /*3f10*/  IADD3.X R10, PT, PT, R15, UR23, RZ, P2, !PT ;  /* 0x000000170f0a7c10 */ /* 0x000fca00097fe4ff */
[----:B------:R-:W-:Y:S05]  /*3f20*/  @!P0 BRA `(.L_x_64) ;  /* 0x0000000000688947 */ /* 0x000fea0003800000 */
[----:B------:R-:W-:Y:S01]  /*3f30*/  BSSY.RECONVERGENT B3, `(.L_x_65) ;  /* 0x0000017000037945 */ /* 0x000fe20003800200 */
[----:B------:R-:W-:Y:S01]  /*3f40*/  IMAD.MOV.U32 R14, RZ, RZ, RZ ;  /* 0x000000ffff0e7224 */ /* 0x000fe200078e00ff */
[----:B------:R-:W-:Y:S01]  /*3f50*/  LOP3.LUT R23, R6, 0xfffffffc, RZ, 0xc0, !PT ;  /* 0xfffffffc06177812 */ /* 0x000fe200078ec0ff */
[----:B------:R-:W-:-:S07]  /*3f60*/  IMAD.MOV.U32 R16, RZ, RZ, RZ ;  /* 0x000000ffff107224 */ /* 0x000fce00078e00ff */
.L_x_66:
[C---:B0-----:R-:W-:Y:S01]  /*3f70*/  IMAD.SHL.U32 R2, R14.reuse, 0x2, RZ ;  /* 0x000000020e027824 */ /* 0x041fe200078e00ff */
[----:B------:R-:W-:-:S04]  /*3f80*/  SHF.L.U64.HI R3, R14, 0x1, R16 ;  /* 0x000000010e037819 */ /* 0x000fc80000010210 */
[----:B------:R-:W-:-:S04]  /*3f90*/  IADD3 R8, P0, PT, R2, R12, RZ ;  /* 0x0000000c02087210 */ /* 0x000fc80007f1e0ff */
[----:B------:R-:W-:-:S05]  /*3fa0*/  IADD3.X R9, PT, PT, R3, R13, RZ, P0, !PT ;  /* 0x0000000d03097210 */ /* 0x000fca00007fe4ff */
[----:B------:R-:W2:Y:S01]  /*3fb0*/  LDG.E.U16 R15, desc[UR16][R8.64] ;  /* 0x00000010080f7981 */ /* 0x000ea2000c1e1500 */
[----:B------:R-:W-:-:S05]  /*3fc0*/  IADD3 R2, P0, PT, R2, R11, RZ ;  /* 0x0000000b02027210 */ /* 0x000fca0007f1e0ff */
[----:B------:R-:W-:-:S05]  /*3fd0*/  IMAD.X R3, R3, 0x1, R10, P0 ;  /* 0x0000000103037824 */ /* 0x000fca00000e060a */
[----:B--2---:R0:W-:Y:S04]  /*3fe0*/  STG.E.U16 desc[UR16][R2.64], R15 ;  /* 0x0000000f02007986 */ /* 0x0041e8000c101510 */
[----:B------:R-:W2:Y:S04]  /*3ff0*/  LDG.E.U16 R17, desc[UR16][R8.64+0x2] ;  /* 0x0000021008117981 */ /* 0x000ea8000c1e1500 */
[----:B--2---:R0:W-:Y:S04]  /*4000*/  STG.E.U16 desc[UR16][R2.64+0x2], R17 ;  /* 0x0000021102007986 */ /* 0x0041e8000c101510 */
[----:B------:R-:W2:Y:S01]  /*4010*/  LDG.E.U16 R19, desc[UR16][R8.64+0x4] ;  /* 0x0000041008137981 */ /* 0x000ea2000c1e1500 */
[----:B------:R-:W-:-:S03]  /*4020*/  IADD3 R14, P0, PT, R14, 0x4, RZ ;  /* 0x000000040e0e7810 */ /* 0x000fc60007f1e0ff */
[----:B--2---:R0:W-:Y:S04]  /*4030*/  STG.E.U16 desc[UR16][R2.64+0x4], R19 ;  /* 0x0000041302007986 */ /* 0x0041e8000c101510 */
[----:B------:R-:W2:Y:S01]  /*4040*/  LDG.E.U16 R21, desc[UR16][R8.64+0x6] ;  /* 0x0000061008157981 */ /* 0x000ea2000c1e1500 */
[----:B------:R-:W-:Y:S01]  /*4050*/  IMAD.X R16, RZ, RZ, R16, P0 ;  /* 0x000000ffff107224 */ /* 0x000fe200000e0610 */
[----:B------:R-:W-:-:S04]  /*4060*/  ISETP.NE.U32.AND P0, PT, R14, R23, PT ;  /* 0x000000170e00720c */ /* 0x000fc80003f05070 */
[----:B------:R-:W-:Y:S01]  /*4070*/  ISETP.NE.AND.EX P0, PT, R16, R7, PT, P0 ;  /* 0x000000071000720c */ /* 0x000fe20003f05300 */
[----:B--2---:R0:W-:-:S12]  /*4080*/  STG.E.U16 desc[UR16][R2.64+0x6], R21 ;  /* 0x0000061502007986 */ /* 0x0041d8000c101510 */
[----:B------:R-:W-:Y:S05]  /*4090*/  @P0 BRA `(.L_x_66) ;  /* 0xfffffffc00b40947 */ /* 0x000fea000383ffff */
[----:B------:R-:W-:Y:S05]  /*40a0*/  BSYNC.RECONVERGENT B3 ;  /* 0x0000000000037941 */ /* 0x000fea0003800200 */
.L_x_65:
[----:B------:R-:W-:Y:S01]  /*40b0*/  IMAD.MOV.U32 R9, RZ, RZ, R23 ;  /* 0x000000ffff097224 */ /* 0x000fe200078e0017 */
[----:B0-----:R-:W-:-:S07]  /*40c0*/  MOV R2, R7 ;  /* 0x0000000700027202 */ /* 0x001fce0000000f00 */
.L_x_64:
[----:B------:R-:W-:Y:S05]  /*40d0*/  BSYNC.RECONVERGENT B2 ;  /* 0x0000000000027941 */ /* 0x000fea0003800200 */
.L_x_63:
[C---:B------:R-:W-:Y:S01]  /*40e0*/  IMAD.SHL.U32 R8, R9.reuse, 0x2, RZ ;  /* 0x0000000209087824 */ /* 0x040fe200078e00ff */
[----:B------:R-:W-:-:S04]  /*40f0*/  SHF.L.U64.HI R9, R9, 0x1, R2 ;  /* 0x0000000109097819 */ /* 0x000fc80000010202 */
[----:B------:R-:W-:-:S05]  /*4100*/  IADD3 R2, P0, PT, R8, R12, RZ ;  /* 0x0000000c08027210 */ /* 0x000fca0007f1e0ff */
[----:B------:R-:W-:-:S05]  /*4110*/  IMAD.X R3, R9, 0x1, R13, P0 ;  /* 0x0000000109037824 */ /* 0x000fca00000e060d */
[----:B------:R-:W2:Y:S01]  /*4120*/  LDG.E.U16 R7, desc[UR16][R2.64] ;  /* 0x0000001002077981 */ /* 0x000ea2000c1e1500 */
[----:B------:R-:W-:Y:S02]  /*4130*/  IADD3 R8, P0, PT, R8, R11, RZ ;  /* 0x0000000b08087210 */ /* 0x000fe40007f1e0ff */
[----:B------:R-:W-:-:S03]  /*4140*/  LOP3.LUT R6, R6, 0x3, RZ, 0xc0, !PT ;  /* 0x0000000306067812 */ /* 0x000fc600078ec0ff */
[----:B------:R-:W-:Y:S01]  /*4150*/  IMAD.X R9, R9, 0x1, R10, P0 ;  /* 0x0000000109097824 */ /* 0x000fe200000e060a */
[----:B------:R-:W-:-:S04]  /*4160*/  ISETP.NE.U32.AND P0, PT, R6, 0x1, PT ;  /* 0x000000010600780c */ /* 0x000fc80003f05070 */
[----:B------:R-:W-:Y:S01]  /*4170*/  ISETP.NE.AND.EX P0, PT, RZ, RZ, PT, P0 ;  /* 0x000000ffff00720c */ /* 0x000fe20003f05300 */
[----:B--2---:R4:W-:-:S12]  /*4180*/  STG.E.U16 desc[UR16][R8.64], R7 ;  /* 0x0000000708007986 */ /* 0x0049d8000c101510 */
[----:B------:R-:W-:Y:S05]  /*4190*/  @!P0 BRA `(.L_x_58) ;  /* 0x00000004000c8947 */ /* 0x000fea0003800000 */
[----:B----4-:R-:W2:Y:S04]  /*41a0*/  LDG.E.U16 R7, desc[UR16][R2.64+0x2] ;  /* 0x0000021002077981 */ /* 0x010ea8000c1e1500 */
[----:B--2---:R0:W-:Y:S04]  /*41b0*/  STG.E.U16 desc[UR16][R8.64+0x2], R7 ;  /* 0x0000020708007986 */ /* 0x0041e8000c101510 */
[----:B------:R-:W2:Y:S04]  /*41c0*/  LDG.E.U16 R11, desc[UR16][R2.64+0x4] ;  /* 0x00000410020b7981 */ /* 0x000ea8000c1e1500 */
[----:B--2---:R0:W-:Y:S01]  /*41d0*/  STG.E.U16 desc[UR16][R8.64+0x4], R11 ;  /* 0x0000040b08007986 */ /* 0x0041e2000c101510 */
[----:B------:R-:W-:Y:S05]  /*41e0*/  BRA `(.L_x_58) ;  /* 0x0000000000f87947 */ /* 0x000fea0003800000 */
.L_x_62:
[----:B------:R-:W-:-:S04]  /*41f0*/  ISETP.NE.U32.AND P0, PT, R6, RZ, PT ;  /* 0x000000ff0600720c */ /* 0x000fc80003f05070 */
[----:B------:R-:W-:-:S13]  /*4200*/  ISETP.NE.AND.EX P0, PT, R7, RZ, PT, P0 ;  /* 0x000000ff0700720c */ /* 0x000fda0003f05300 */
[----:B------:R-:W-:Y:S05]  /*4210*/  @!P0 BRA `(.L_x_58) ;  /* 0x0000000000ec8947 */ /* 0x000fea0003800000 */
[----:B------:R-:W0:Y:S01]  /*4220*/  LDCU.128 UR20, c[0x0][0x380] ;  /* 0x00007000ff1477ac */ /* 0x000e220008000c00 */
[C---:B------:R-:W-:Y:S01]  /*4230*/  ISETP.GE.U32.AND P1, PT, R6.reuse, 0x8, PT ;  /* 0x000000080600780c */ /* 0x040fe20003f26070 */
[----:B------:R-:W-:Y:S01]  /*4240*/  BSSY.RECONVERGENT B2, `(.L_x_67) ;  /* 0x0000025000027945 */ /* 0x000fe20003800200 */
[----:B------:R-:W-:Y:S01]  /*4250*/  SHF.R.U64 R3, R6, 0x1, R7 ;  /* 0x0000000106037819 */ /* 0x000fe20000001207 */
[----:B------:R-:W-:Y:S01]  /*4260*/  HFMA2 R23, -RZ, RZ, 0, 0 ;  /* 0x00000000ff177431 */ /* 0x000fe200000001ff */
[----:B------:R-:W-:Y:S01]  /*4270*/  ISETP.GE.U32.AND.EX P1, PT, R7, RZ, PT, P1 ;  /* 0x000000ff0700720c */ /* 0x000fe20003f26110 */
[----:B------:R-:W-:Y:S01]  /*4280*/  IMAD.MOV.U32 R16, RZ, RZ, RZ ;  /* 0x000000ffff107224 */ /* 0x000fe200078e00ff */
[----:B------:R-:W-:-:S04]  /*4290*/  LOP3.LUT R12, R3, 0x3, RZ, 0xc0, !PT ;  /* 0x00000003030c7812 */ /* 0x000fc800078ec0ff */
[----:B------:R-:W-:-:S04]  /*42a0*/  ISETP.NE.U32.AND P0, PT, R12, RZ, PT ;  /* 0x000000ff0c00720c */ /* 0x000fc80003f05070 */
[----:B------:R-:W-:Y:S02]  /*42b0*/  ISETP.NE.AND.EX P0, PT, RZ, RZ, PT, P0 ;  /* 0x000000ffff00720c */ /* 0x000fe40003f05300 */
[----:B0-----:R-:W-:Y:S02]  /*42c0*/  IADD3 R10, P2, PT, R10, UR20, RZ ;  /* 0x000000140a0a7c10 */ /* 0x001fe4000ff5e0ff */
[----:B------:R-:W-:Y:S02]  /*42d0*/  IADD3 R9, P3, PT, R2, UR22, RZ ;  /* 0x0000001602097c10 */ /* 0x000fe4000ff7e0ff */
[----:B------:R-:W-:Y:S02]  /*42e0*/  IADD3.X R11, PT, PT, R13, UR21, RZ, P2, !PT ;  /* 0x000000150d0b7c10 */ /* 0x000fe400097fe4ff */
[----:B------:R-:W-:Y:S01]  /*42f0*/  IADD3.X R8, PT, PT, R15, UR23, RZ, P3, !PT ;  /* 0x000000170f087c10 */ /* 0x000fe20009ffe4ff */
[----:B------:R-:W-:Y:S08]  /*4300*/  @!P1 BRA `(.L_x_68) ;  /* 0x0000000000609947 */ /* 0x000ff00003800000 */
[----:B------:R-:W-:Y:S01]  /*4310*/  SHF.R.U32.HI R7, RZ, 0x1, R7 ;  /* 0x00000001ff077819 */ /* 0x000fe20000011607 */
[----:B------:R-:W-:Y:S01]  /*4320*/  IMAD.MOV.U32 R14, RZ, RZ, RZ ;  /* 0x000000ffff0e7224 */ /* 0x000fe200078e00ff */
[----:B------:R-:W-:Y:S01]  /*4330*/  LOP3.LUT R23, R3, 0xfffffffc, RZ, 0xc0, !PT ;  /* 0xfffffffc03177812 */ /* 0x000fe200078ec0ff */
[----:B------:R-:W-:Y:S01]  /*4340*/  IMAD.MOV.U32 R21, RZ, RZ, RZ ;  /* 0x000000ffff157224 */ /* 0x000fe200078e00ff */
[----:B------:R-:W-:-:S07]  /*4350*/  LOP3.LUT R16, R7, 0x7fffffff, RZ, 0xc0, !PT ;  /* 0x7fffffff07107812 */ /* 0x000fce00078ec0ff */
.L_x_69:
[C---:B0-----:R-:W-:Y:S02]  /*4360*/  SHF.L.U32 R2, R14.reuse, 0x2, RZ ;  /* 0x000000020e027819 */ /* 0x041fe400000006ff */
[----:B------:R-:W-:Y:S02]  /*4370*/  SHF.L.U64.HI R3, R14, 0x2, R21 ;  /* 0x000000020e037819 */ /* 0x000fe40000010215 */
[----:B------:R-:W-:-:S05]  /*4380*/  IADD3 R6, P1, PT, R2, R10, RZ ;  /* 0x0000000a02067210 */ /* 0x000fca0007f3e0ff */
[----:B------:R-:W-:-:S05]  /*4390*/  IMAD.X R7, R3, 0x1, R11, P1 ;  /* 0x0000000103077824 */ /* 0x000fca00008e060b */
        /* <DEDUP_REMOVED lines=15> */
.L_x_68:
[----:B------:R-:W-:Y:S05]  /*4490*/  BSYNC.RECONVERGENT B2 ;  /* 0x0000000000027941 */ /* 0x000fea0003800200 */
.L_x_67:
[----:B------:R-:W-:Y:S05]  /*44a0*/  @!P0 BRA `(.L_x_58) ;  /* 0x0000000000488947 */ /* 0x000fea0003800000 */
[C---:B0-----:R-:W-:Y:S02]  /*44b0*/  SHF.L.U32 R2, R23.reuse, 0x2, RZ ;  /* 0x0000000217027819 */ /* 0x041fe400000006ff */
[----:B------:R-:W-:Y:S02]  /*44c0*/  SHF.L.U64.HI R3, R23, 0x2, R16 ;  /* 0x0000000217037819 */ /* 0x000fe40000010210 */
[----:B------:R-:W-:-:S05]  /*44d0*/  IADD3 R10, P0, PT, R2, R10, RZ ;  /* 0x0000000a020a7210 */ /* 0x000fca0007f1e0ff */
[----:B------:R-:W-:-:S05]  /*44e0*/  IMAD.X R11, R3, 0x1, R11, P0 ;  /* 0x00000001030b7824 */ /* 0x000fca00000e060b */
        /* <DEDUP_REMOVED lines=14> */
.L_x_58:
[----:B------:R-:W-:Y:S05]  /*45d0*/  BSYNC.RECONVERGENT B1 ;  /* 0x0000000000017941 */ /* 0x000fea0003800200 */
.L_x_57:
[----:B------:R-:W-:-:S05]  /*45e0*/  VIADD R20, R20, 0x1 ;  /* 0x0000000114147836 */ /* 0x000fca0000000000 */
[----:B------:R-:W-:-:S13]  /*45f0*/  ISETP.NE.AND P0, PT, R20, 0x4, PT ;  /* 0x000000041400780c */ /* 0x000fda0003f05270 */
[----:B------:R-:W-:Y:S05]  /*4600*/  @!P0 EXIT ;  /* 0x000000000000894d */ /* 0x000fea0003800000 */
[----:B------:R-:W-:-:S04]  /*4610*/  IADD3 R16, P1, PT, R5, R20, RZ ;  /* 0x0000001405107210 */ /* 0x000fc80007f3e0ff */
[----:B------:R-:W-:Y:S02]  /*4620*/  ISETP.GE.U32.AND P0, PT, R16, UR6, PT ;  /* 0x0000000610007c0c */ /* 0x000fe4000bf06070 */
[----:B------:R-:W-:-:S04]  /*4630*/  IADD3.X R21, PT, PT, RZ, R4, RZ, P1, !PT ;  /* 0x00000004ff157210 */ /* 0x000fc80000ffe4ff */
[----:B------:R-:W-:-:S13]  /*4640*/  ISETP.GE.U32.AND.EX P0, PT, R21, UR8, PT, P0 ;  /* 0x0000000815007c0c */ /* 0x000fda000bf06100 */
[----:B------:R-:W-:Y:S05]  /*4650*/  @!P0 BRA `(.L_x_70) ;  /* 0xffffffec00348947 */ /* 0x000fea000383ffff */
[----:B------:R-:W-:Y:S05]  /*4660*/  BSYNC.RECONVERGENT B0 ;  /* 0x0000000000007941 */ /* 0x000fea0003800200 */
.L_x_50:
[----:B------:R-:W-:Y:S05]  /*4670*/  EXIT ;  /* 0x000000000000794d */ /* 0x000fea0003800000 */
        .weak           $__internal_0_$__cuda_sm20_div_u64
        .type           $__internal_0_$__cuda_sm20_div_u64,@function
        .size           $__internal_0_$__cuda_sm20_div_u64,(.L_x_72 - $__internal_0_$__cuda_sm20_div_u64)
$__internal_0_$__cuda_sm20_div_u64:
[----:B------:R-:W0:Y:S08]  /*4680*/  I2F.U64.RP R9, R2 ;  /* 0x0000000200097312 */ /* 0x000e300000309000 */
[----:B0-----:R-:W0:Y:S02]  /*4690*/  MUFU.RCP R10, R9 ;  /* 0x00000009000a7308 */ /* 0x001e240000001000 */
[----:B0-----:R-:W-:-:S06]  /*46a0*/  VIADD R10, R10, 0x1ffffffe ;  /* 0x1ffffffe0a0a7836 */ /* 0x001fcc0000000000 */
[----:B------:R-:W0:Y:S02]  /*46b0*/  F2I.U64.TRUNC R10, R10 ;  /* 0x0000000a000a7311 */ /* 0x000e24000020d800 */
[----:B0-----:R-:W-:-:S04]  /*46c0*/  IMAD.WIDE.U32 R24, R10, R2, RZ ;  /* 0x000000020a187225 */ /* 0x001fc800078e00ff */
[C---:B------:R-:W-:Y:S01]  /*46d0*/  IMAD R7, R10.reuse, R3, R25 ;  /* 0x000000030a077224 */ /* 0x040fe200078e0219 */
[----:B------:R-:W-:Y:S01]  /*46e0*/  IADD3 R25, P0, PT, RZ, -R24, RZ ;  /* 0x80000018ff197210 */ /* 0x000fe20007f1e0ff */
[----:B------:R-:W-:Y:S02]  /*46f0*/  IMAD.MOV.U32 R27, RZ, RZ, R10 ;  /* 0x000000ffff1b7224 */ /* 0x000fe400078e000a */
[----:B------:R-:W-:Y:S02]  /*4700*/  IMAD R7, R11, R2, R7 ;  /* 0x000000020b077224 */ /* 0x000fe400078e0207 */
[----:B------:R-:W-:-:S04]  /*4710*/  IMAD.HI.U32 R26, R10, R25, RZ ;  /* 0x000000190a1a7227 */ /* 0x000fc800078e00ff */
[----:B------:R-:W-:-:S04]  /*4720*/  IMAD.X R7, RZ, RZ, ~R7, P0 ;  /* 0x000000ffff077224 */ /* 0x000fc800000e0e07 */
[----:B------:R-:W-:-:S04]  /*4730*/  IMAD.WIDE.U32 R26, P0, R10, R7, R26 ;  /* 0x000000070a1a7225 */ /* 0x000fc8000780001a */
[C---:B------:R-:W-:Y:S02]  /*4740*/  IMAD R24, R11.reuse, R7, RZ ;  /* 0x000000070b187224 */ /* 0x040fe400078e02ff */
[----:B------:R-:W-:-:S04]  /*4750*/  IMAD.HI.U32 R25, P1, R11, R25, R26 ;  /* 0x000000190b197227 */ /* 0x000fc8000782001a */
[----:B------:R-:W-:Y:S01]  /*4760*/  IMAD.HI.U32 R7, R11, R7, RZ ;  /* 0x000000070b077227 */ /* 0x000fe200078e00ff */
[----:B------:R-:W-:-:S04]  /*4770*/  IADD3 R25, P2, PT, R24, R25, RZ ;  /* 0x0000001918197210 */ /* 0x000fc80007f5e0ff */
[----:B------:R-:W-:Y:S01]  /*4780*/  IADD3.X R7, PT, PT, R7, R11, RZ, P0, !PT ;  /* 0x0000000b07077210 */ /* 0x000fe200007fe4ff */
[----:B------:R-:W-:-:S03]  /*4790*/  IMAD.WIDE.U32 R26, R25, R2, RZ ;  /* 0x00000002191a7225 */ /* 0x000fc600078e00ff */
[----:B------:R-:W-:Y:S01]  /*47a0*/  IADD3.X R7, PT, PT, RZ, RZ, R7, P2, P1 ;  /* 0x000000ffff077210 */ /* 0x000fe200017e2407 */
[----:B------:R-:W-:Y:S01]  /*47b0*/  IMAD R10, R25, R3, R27 ;  /* 0x00000003190a7224 */ /* 0x000fe200078e021b */
[----:B------:R-:W-:-:S03]  /*47c0*/  IADD3 R12, P0, PT, RZ, -R26, RZ ;  /* 0x8000001aff0c7210 */ /* 0x000fc60007f1e0ff */
[----:B------:R-:W-:Y:S02]  /*47d0*/  IMAD R10, R7, R2, R10 ;  /* 0x00000002070a7224 */ /* 0x000fe400078e020a */
[----:B------:R-:W-:-:S04]  /*47e0*/  IMAD.HI.U32 R24, R25, R12, RZ ;  /* 0x0000000c19187227 */ /* 0x000fc800078e00ff */
[----:B------:R-:W-:-:S04]  /*47f0*/  IMAD.X R10, RZ, RZ, ~R10, P0 ;  /* 0x000000ffff0a7224 */ /* 0x000fc800000e0e0a */
[----:B------:R-:W-:-:S04]  /*4800*/  IMAD.WIDE.U32 R24, P0, R25, R10, R24 ;  /* 0x0000000a19187225 */ /* 0x000fc80007800018 */
[C---:B------:R-:W-:Y:S02]  /*4810*/  IMAD R9, R7.reuse, R10, RZ ;  /* 0x0000000a07097224 */ /* 0x040fe400078e02ff */
[----:B------:R-:W-:-:S04]  /*4820*/  IMAD.HI.U32 R12, P1, R7, R12, R24 ;  /* 0x0000000c070c7227 */ /* 0x000fc80007820018 */
[----:B------:R-:W-:Y:S01]  /*4830*/  IMAD.HI.U32 R10, R7, R10, RZ ;  /* 0x0000000a070a7227 */ /* 0x000fe200078e00ff */
[----:B------:R-:W-:-:S03]  /*4840*/  IADD3 R9, P2, PT, R9, R12, RZ ;  /* 0x0000000c09097210 */ /* 0x000fc60007f5e0ff */
[----:B------:R-:W-:Y:S02]  /*4850*/  IMAD.X R10, R10, 0x1, R7, P0 ;  /* 0x000000010a0a7824 */ /* 0x000fe400000e0607 */
[----:B------:R-:W-:-:S03]  /*4860*/  IMAD.HI.U32 R24, R9, R8, RZ ;  /* 0x0000000809187227 */ /* 0x000fc600078e00ff */
[----:B------:R-:W-:Y:S01]  /*4870*/  IADD3.X R12, PT, PT, RZ, RZ, R10, P2, P1 ;  /* 0x000000ffff0c7210 */ /* 0x000fe200017e240a */
[----:B------:R-:W-:Y:S02]  /*4880*/  IMAD.MOV.U32 R25, RZ, RZ, RZ ;  /* 0x000000ffff197224 */ /* 0x000fe400078e00ff */
[----:B------:R-:W-:-:S04]  /*4890*/  IMAD.WIDE.U32 R10, R9, R21, R24 ;  /* 0x00000015090a7225 */ /* 0x000fc800078e0018 */
[C---:B------:R-:W-:Y:S02]  /*48a0*/  IMAD R7, R12.reuse, R21, RZ ;  /* 0x000000150c077224 */ /* 0x040fe400078e02ff */
[----:B------:R-:W-:-:S04]  /*48b0*/  IMAD.HI.U32 R10, P0, R12, R8, R10 ;  /* 0x000000080c0a7227 */ /* 0x000fc8000780000a */
[----:B------:R-:W-:Y:S01]  /*48c0*/  IMAD.HI.U32 R9, R12, R21, RZ ;  /* 0x000000150c097227 */ /* 0x000fe200078e00ff */
[----:B------:R-:W-:-:S04]  /*48d0*/  IADD3 R7, P1, PT, R7, R10, RZ ;  /* 0x0000000a07077210 */ /* 0x000fc80007f3e0ff */
[----:B------:R-:W-:Y:S01]  /*48e0*/  IADD3.X R9, PT, PT, R9, RZ, RZ, P0, !PT ;  /* 0x000000ff09097210 */ /* 0x000fe200007fe4ff */
[C---:B------:R-:W-:Y:S01]  /*48f0*/  IMAD.WIDE.U32 R24, R7.reuse, R2, RZ ;  /* 0x0000000207187225 */ /* 0x040fe200078e00ff */
[----:B------:R-:W-:-:S03]  /*4900*/  IADD3 R14, P2, PT, R7, 0x1, RZ ;  /* 0x00000001070e7810 */ /* 0x000fc60007f5e0ff */
[----:B------:R-:W-:Y:S01]  /*4910*/  IMAD.X R9, RZ, RZ, R9, P1 ;  /* 0x000000ffff097224 */ /* 0x000fe200008e0609 */
[----:B------:R-:W-:Y:S01]  /*4920*/  IADD3 R11, P1, PT, -R24, R8, RZ ;  /* 0x00000008180b7210 */ /* 0x000fe20007f3e1ff */
[----:B------:R-:W-:-:S03]  /*4930*/  IMAD R10, R7, R3, R25 ;  /* 0x00000003070a7224 */ /* 0x000fc600078e0219 */
[-C--:B------:R-:W-:Y:S01]  /*4940*/  ISETP.GE.U32.AND P0, PT, R11, R2.reuse, PT ;  /* 0x000000020b00720c */ /* 0x080fe20003f06070 */
[----:B------:R-:W-:Y:S01]  /*4950*/  IMAD R10, R9, R2, R10 ;  /* 0x00000002090a7224 */ /* 0x000fe200078e020a */
[----:B------:R-:W-:-:S03]  /*4960*/  IADD3.X R8, PT, PT, RZ, R9, RZ, P2, !PT ;  /* 0x00000009ff087210 */ /* 0x000fc600017fe4ff */
[----:B------:R-:W-:Y:S01]  /*4970*/  IMAD.X R12, R21, 0x1, ~R10, P1 ;  /* 0x00000001150c7824 */ /* 0x000fe200008e0e0a */
[----:B------:R-:W-:-:S04]  /*4980*/  IADD3 R18, P1, PT, -R2, R11, RZ ;  /* 0x0000000b02127210 */ /* 0x000fc80007f3e1ff */
[C---:B------:R-:W-:Y:S01]  /*4990*/  ISETP.GE.U32.AND.EX P0, PT, R12.reuse, R3, PT, P0 ;  /* 0x000000030c00720c */ /* 0x040fe20003f06100 */
[----:B------:R-:W-:Y:S01]  /*49a0*/  IMAD.X R10, R12, 0x1, ~R3, P1 ;  /* 0x000000010c0a7824 */ /* 0x000fe200008e0e03 */
[----:B------:R-:W-:Y:S02]  /*49b0*/  ISETP.NE.U32.AND P1, PT, R2, RZ, PT ;  /* 0x000000ff0200720c */ /* 0x000fe40003f25070 */
[----:B------:R-:W-:Y:S02]  /*49c0*/  SEL R11, R18, R11, P0 ;  /* 0x0000000b120b7207 */ /* 0x000fe40000000000 */
[----:B------:R-:W-:Y:S02]  /*49d0*/  SEL R14, R14, R7, P0 ;  /* 0x000000070e0e7207 */ /* 0x000fe40000000000 */
[----:B------:R-:W-:Y:S02]  /*49e0*/  SEL R10, R10, R12, P0 ;  /* 0x0000000c0a0a7207 */ /* 0x000fe40000000000 */
[----:B------:R-:W-:-:S02]  /*49f0*/  SEL R8, R8, R9, P0 ;  /* 0x0000000908087207 */ /* 0x000fc40000000000 */
[----:B------:R-:W-:Y:S02]  /*4a00*/  ISETP.GE.U32.AND P0, PT, R11, R2, PT ;  /* 0x000000020b00720c */ /* 0x000fe40003f06070 */
[----:B------:R-:W-:Y:S02]  /*4a10*/  IADD3 R7, P2, PT, R14, 0x1, RZ ;  /* 0x000000010e077810 */ /* 0x000fe40007f5e0ff */
[----:B------:R-:W-:Y:S02]  /*4a20*/  ISETP.GE.U32.AND.EX P0, PT, R10, R3, PT, P0 ;  /* 0x000000030a00720c */ /* 0x000fe40003f06100 */
[----:B------:R-:W-:Y:S01]  /*4a30*/  ISETP.NE.AND.EX P1, PT, R3, RZ, PT, P1 ;  /* 0x000000ff0300720c */ /* 0x000fe20003f25310 */
[----:B------:R-:W-:Y:S01]  /*4a40*/  IMAD.X R9, RZ, RZ, R8, P2 ;  /* 0x000000ffff097224 */ /* 0x000fe200010e0608 */
[----:B------:R-:W-:-:S04]  /*4a50*/  SEL R7, R7, R14, P0 ;  /* 0x0000000e07077207 */ /* 0x000fc80000000000 */
[----:B------:R-:W-:Y:S01]  /*4a60*/  SEL R2, R7, 0xffffffff, P1 ;  /* 0xffffffff07027807 */ /* 0x000fe20000800000 */
[----:B------:R-:W-:Y:S01]  /*4a70*/  IMAD.MOV.U32 R7, RZ, RZ, 0x0 ;  /* 0x00000000ff077424 */ /* 0x000fe200078e00ff */
[----:B------:R-:W-:-:S04]  /*4a80*/  SEL R9, R9, R8, P0 ;  /* 0x0000000809097207 */ /* 0x000fc80000000000 */
[----:B------:R-:W-:Y:S01]  /*4a90*/  SEL R3, R9, 0xffffffff, P1 ;  /* 0xffffffff09037807 */ /* 0x000fe20000800000 */
[----:B------:R-:W-:Y:S06]  /*4aa0*/  RET.REL.NODEC R6 `(_Z18copy_blocks_kernelPKvPvPKiS3_iiiimmmmmm) ;  /* 0xffffffb406547950 */ /* 0x000fec0003c3ffff */
.L_x_71:
[----:B------:R-:W-:-:S00]  /*4ab0*/  BRA `(.L_x_71) ;  /* 0xfffffffc00fc7947 */ /* 0x000fc0000383ffff */
[----:B------:R-:W-:-:S00]  /*4ac0*/  NOP ;  /* 0x0000000000007918 */ /* 0x000fc00000000000 */
        /* <DEDUP_REMOVED lines=11> */
.L_x_72:


//--------------------- .nv.shared.reserved.0     --------------------------
	.section	.nv.shared.reserved.0,"aw",@nobits
	.weak		__nv_reservedSMEM_offset_0_alias
	.size		__nv_reservedSMEM_offset_0_alias, 0, 64
	.other		__nv_reservedSMEM_offset_0_alias,@"STO_CUDA_RESERVED_SHARED STV_DEFAULT"
__nv_reservedSMEM_offset_0_alias:
	.zero		0
	.zero		64


//--------------------- .nv.constant0._Z18copy_blocks_kernelPKvPvPKiS3_iiiimmmmmm --------------------------
	.section	.nv.constant0._Z18copy_blocks_kernelPKvPvPKiS3_iiiimmmmmm,"a",@progbits
	.sectionflags	@""
	.align	4
.nv.constant0._Z18copy_blocks_kernelPKvPvPKiS3_iiiimmmmmm:
	.zero		992


//--------------------- SYMBOLS --------------------------

	.type		.nv.reservedSmem.offset0,@object
	.size		.nv.reservedSmem.offset0,0x4
